	.target	sm_100a

	.elftype	@"ET_EXEC"


//--------------------- .note.nv.tkinfo           --------------------------
	.section	.note.nv.tkinfo,"",@"SHT_NOTE"
	.sectionflags	@"SHF_NOTE_NV_TKINFO"
	.tkinfo
        /*0018*/ 	.word	0x00000002
        /*0030*/ 	.string	""
        /*0030*/ 	.string	"ptxas"
        /*0030*/ 	.string	"Cuda compilation tools, release 13.0, V13.0.88"
        /*0030*/ 	.string	"Build cuda_13.0.r13.0/compiler.36424714_0"
        /*0030*/ 	.string	"-arch sm_100a -m 64 "



//--------------------- .note.nv.cuinfo           --------------------------
	.section	.note.nv.cuinfo,"",@"SHT_NOTE"
	.sectionflags	@"SHF_NOTE_NV_CUINFO"
        /*0018*/ 	.short	0x0002
        /*001a*/ 	.short	0x0064
        /*001c*/ 	.short	0x0082
	.zero		2


//--------------------- .nv.info                  --------------------------
	.section	.nv.info,"",@"SHT_CUDA_INFO"
	.align	4


	//----- nvinfo : EIATTR_REGCOUNT
	.align		4
        /*0000*/ 	.byte	0x04, 0x2f
        /*0002*/ 	.short	(.L_19 - .L_18)
	.align		4
.L_18:
        /*0004*/ 	.word	index@(_ZN7cutlass13device_kernelINS_4conv6kernel13ConvUniversalINS1_16ConvProblemShapeILNS1_8OperatorE1ELi3EEENS1_10collective14CollectiveConvINS1_47MainloopSm100TmaUmmaWarpSpecializedImplicitGemmILS5_1ELi6ELi3ELi1ELi2EN4cute5tupleIJNSA_1CILi1EEESD_SD_EEEEENSB_IJNSC_ILi128EEESG_NSB_IJNSC_ILi32EEEEEEEEENS_10tfloat32_tESK_NSA_8TiledMMAINSA_8MMA_AtomIJNSA_17SM100_MMA_TF32_SSISK_SK_fLi128ELi128ELNSA_4UMMA5MajorE0ELSP_1ELNSO_7ScaleInE0ELSQ_0EEEEEENSA_6LayoutISE_NSB_IJNSC_ILi0EEESU_SU_EEEEENSB_IJNSA_10UnderscoreESX_SX_EEEEENS7_6detail27Sm100ImplicitGemmTileTraitsINSA_20SM90_TMA_LOAD_IM2COLENSA_14ComposedLayoutINSA_7SwizzleILi3ELi4ELi3EEENSA_18smem_ptr_flag_bitsILi32EEENST_INSB_IJNSC_ILi8EEESH_EEENSB_IJSH_SD_EEEEEEEvEENS11_INSA_13SM90_TMA_LOADENS13_INS14_ILi2ELi5ELi2EEES17_NST_INSB_IJSH_NSC_ILi4EEEEEENSB_IJSD_SH_EEEEEEEvEEEENS_8epilogue10collective18CollectiveEpilogueINS1N_23Sm100TmaWarpSpecializedILi4ELi2ELi16ELb1ELb0EEEJSJ_NSB_IJNST_ISG_SD_EENST_INSC_ILi16EEESD_EEEEESK_NSB_IJNSB_IJllllEEESD_SU_EEESK_S1X_NS1N_6fusion15FusionCallbacksIS1R_NS1Y_17LinearCombinationISK_fSK_fLNS_15FloatRoundStyleE2EEESJ_S1V_JEEENSA_5SM1004TMEM4LOAD26SM100_TMEM_LOAD_32dp32b16xES12_NS13_INS14_ILi2ELi4ELi3EEES17_NST_INSB_IJS18_S1T_EEENSB_IJS1T_SD_EEEEEEENSA_39AutoVectorizingCopyWithAssumedAlignmentILi128EEENSA_21SM90_TMA_STORE_IM2COLES2C_S2E_S2E_EEEvvEEEEvNT_6ParamsE)
        /*0008*/ 	.word	0x00000058


	//----- nvinfo : EIATTR_FRAME_SIZE
	.align		4
.L_19:
        /*000c*/ 	.byte	0x04, 0x11
        /*000e*/ 	.short	(.L_21 - .L_20)
	.align		4
.L_20:
        /*0010*/ 	.word	index@($__internal_2_$__cuda_sm10x_tcgen05_guardrail_trap_unallocated_columns_being_dealloced)
        /*0014*/ 	.word	0x00000008


	//----- nvinfo : EIATTR_FRAME_SIZE
	.align		4
.L_21:
        /*0018*/ 	.byte	0x04, 0x11
        /*001a*/ 	.short	(.L_23 - .L_22)
	.align		4
.L_22:
        /*001c*/ 	.word	index@($__internal_1_$__cuda_sm10x_tcgen05_guardrail_trap_phase_invalid_during_alloc)
        /*0020*/ 	.word	0x00000008


	//----- nvinfo : EIATTR_FRAME_SIZE
	.align		4
.L_23:
        /*0024*/ 	.byte	0x04, 0x11
        /*0026*/ 	.short	(.L_25 - .L_24)
	.align		4
.L_24:
        /*0028*/ 	.word	index@($__internal_0_$__cuda_sm10x_tcgen05_guardrail_trap_col_being_dealloced_not_returned_by_alloc)
        /*002c*/ 	.word	0x00000008


	//----- nvinfo : EIATTR_FRAME_SIZE
	.align		4
.L_25:
        /*0030*/ 	.byte	0x04, 0x11
        /*0032*/ 	.short	(.L_27 - .L_26)
	.align		4
.L_26:
        /*0034*/ 	.word	index@(_ZN7cutlass13device_kernelINS_4conv6kernel13ConvUniversalINS1_16ConvProblemShapeILNS1_8OperatorE1ELi3EEENS1_10collective14CollectiveConvINS1_47MainloopSm100TmaUmmaWarpSpecializedImplicitGemmILS5_1ELi6ELi3ELi1ELi2EN4cute5tupleIJNSA_1CILi1EEESD_SD_EEEEENSB_IJNSC_ILi128EEESG_NSB_IJNSC_ILi32EEEEEEEEENS_10tfloat32_tESK_NSA_8TiledMMAINSA_8MMA_AtomIJNSA_17SM100_MMA_TF32_SSISK_SK_fLi128ELi128ELNSA_4UMMA5MajorE0ELSP_1ELNSO_7ScaleInE0ELSQ_0EEEEEENSA_6LayoutISE_NSB_IJNSC_ILi0EEESU_SU_EEEEENSB_IJNSA_10UnderscoreESX_SX_EEEEENS7_6detail27Sm100ImplicitGemmTileTraitsINSA_20SM90_TMA_LOAD_IM2COLENSA_14ComposedLayoutINSA_7SwizzleILi3ELi4ELi3EEENSA_18smem_ptr_flag_bitsILi32EEENST_INSB_IJNSC_ILi8EEESH_EEENSB_IJSH_SD_EEEEEEEvEENS11_INSA_13SM90_TMA_LOADENS13_INS14_ILi2ELi5ELi2EEES17_NST_INSB_IJSH_NSC_ILi4EEEEEENSB_IJSD_SH_EEEEEEEvEEEENS_8epilogue10collective18CollectiveEpilogueINS1N_23Sm100TmaWarpSpecializedILi4ELi2ELi16ELb1ELb0EEEJSJ_NSB_IJNST_ISG_SD_EENST_INSC_ILi16EEESD_EEEEESK_NSB_IJNSB_IJllllEEESD_SU_EEESK_S1X_NS1N_6fusion15FusionCallbacksIS1R_NS1Y_17LinearCombinationISK_fSK_fLNS_15FloatRoundStyleE2EEESJ_S1V_JEEENSA_5SM1004TMEM4LOAD26SM100_TMEM_LOAD_32dp32b16xES12_NS13_INS14_ILi2ELi4ELi3EEES17_NST_INSB_IJS18_S1T_EEENSB_IJS1T_SD_EEEEEEENSA_39AutoVectorizingCopyWithAssumedAlignmentILi128EEENSA_21SM90_TMA_STORE_IM2COLES2C_S2E_S2E_EEEvvEEEEvNT_6ParamsE)
        /*0038*/ 	.word	0x00000008


	//----- nvinfo : EIATTR_MIN_STACK_SIZE
	.align		4
.L_27:
        /*003c*/ 	.byte	0x04, 0x12
        /*003e*/ 	.short	(.L_29 - .L_28)
	.align		4
.L_28:
        /*0040*/ 	.word	index@(_ZN7cutlass13device_kernelINS_4conv6kernel13ConvUniversalINS1_16ConvProblemShapeILNS1_8OperatorE1ELi3EEENS1_10collective14CollectiveConvINS1_47MainloopSm100TmaUmmaWarpSpecializedImplicitGemmILS5_1ELi6ELi3ELi1ELi2EN4cute5tupleIJNSA_1CILi1EEESD_SD_EEEEENSB_IJNSC_ILi128EEESG_NSB_IJNSC_ILi32EEEEEEEEENS_10tfloat32_tESK_NSA_8TiledMMAINSA_8MMA_AtomIJNSA_17SM100_MMA_TF32_SSISK_SK_fLi128ELi128ELNSA_4UMMA5MajorE0ELSP_1ELNSO_7ScaleInE0ELSQ_0EEEEEENSA_6LayoutISE_NSB_IJNSC_ILi0EEESU_SU_EEEEENSB_IJNSA_10UnderscoreESX_SX_EEEEENS7_6detail27Sm100ImplicitGemmTileTraitsINSA_20SM90_TMA_LOAD_IM2COLENSA_14ComposedLayoutINSA_7SwizzleILi3ELi4ELi3EEENSA_18smem_ptr_flag_bitsILi32EEENST_INSB_IJNSC_ILi8EEESH_EEENSB_IJSH_SD_EEEEEEEvEENS11_INSA_13SM90_TMA_LOADENS13_INS14_ILi2ELi5ELi2EEES17_NST_INSB_IJSH_NSC_ILi4EEEEEENSB_IJSD_SH_EEEEEEEvEEEENS_8epilogue10collective18CollectiveEpilogueINS1N_23Sm100TmaWarpSpecializedILi4ELi2ELi16ELb1ELb0EEEJSJ_NSB_IJNST_ISG_SD_EENST_INSC_ILi16EEESD_EEEEESK_NSB_IJNSB_IJllllEEESD_SU_EEESK_S1X_NS1N_6fusion15FusionCallbacksIS1R_NS1Y_17LinearCombinationISK_fSK_fLNS_15FloatRoundStyleE2EEESJ_S1V_JEEENSA_5SM1004TMEM4LOAD26SM100_TMEM_LOAD_32dp32b16xES12_NS13_INS14_ILi2ELi4ELi3EEES17_NST_INSB_IJS18_S1T_EEENSB_IJS1T_SD_EEEEEEENSA_39AutoVectorizingCopyWithAssumedAlignmentILi128EEENSA_21SM90_TMA_STORE_IM2COLES2C_S2E_S2E_EEEvvEEEEvNT_6ParamsE)
        /*0044*/ 	.word	0x00000008
.L_29:


//--------------------- .nv.compat                --------------------------
	.section	.nv.compat,"",@"SHT_CUDA_COMPAT_INFO"
	.align	4
        /*0000*/ 	.byte	0x02, 0x09, 0x01, 0x00, 0x02, 0x02, 0x02, 0x00, 0x02, 0x05, 0x05, 0x00, 0x03, 0x07, 0x01, 0x01
        /*0010*/ 	.byte	0x02, 0x03, 0x01, 0x00, 0x02, 0x06, 0x01, 0x00, 0x04, 0x0b, 0x08, 0x00, 0x09, 0x00, 0x00, 0x00
        /*0020*/ 	.byte	0x00, 0x00, 0x00, 0x00


//--------------------- .nv.info._ZN7cutlass13device_kernelINS_4conv6kernel13ConvUniversalINS1_16ConvProblemShapeILNS1_8OperatorE1ELi3EEENS1_10collective14CollectiveConvINS1_47MainloopSm100TmaUmmaWarpSpecializedImplicitGemmILS5_1ELi6ELi3ELi1ELi2EN4cute5tupleIJNSA_1CILi1EEESD_SD_EEEEENSB_IJNSC_ILi128EEESG_NSB_IJNSC_ILi32EEEEEEEEENS_10tfloat32_tESK_NSA_8TiledMMAINSA_8MMA_AtomIJNSA_17SM100_MMA_TF32_SSISK_SK_fLi128ELi128ELNSA_4UMMA5MajorE0ELSP_1ELNSO_7ScaleInE0ELSQ_0EEEEEENSA_6LayoutISE_NSB_IJNSC_ILi0EEESU_SU_EEEEENSB_IJNSA_10UnderscoreESX_SX_EEEEENS7_6detail27Sm100ImplicitGemmTileTraitsINSA_20SM90_TMA_LOAD_IM2COLENSA_14ComposedLayoutINSA_7SwizzleILi3ELi4ELi3EEENSA_18smem_ptr_flag_bitsILi32EEENST_INSB_IJNSC_ILi8EEESH_EEENSB_IJSH_SD_EEEEEEEvEENS11_INSA_13SM90_TMA_LOADENS13_INS14_ILi2ELi5ELi2EEES17_NST_INSB_IJSH_NSC_ILi4EEEEEENSB_IJSD_SH_EEEEEEEvEEEENS_8epilogue10collective18CollectiveEpilogueINS1N_23Sm100TmaWarpSpecializedILi4ELi2ELi16ELb1ELb0EEEJSJ_NSB_IJNST_ISG_SD_EENST_INSC_ILi16EEESD_EEEEESK_NSB_IJNSB_IJllllEEESD_SU_EEESK_S1X_NS1N_6fusion15FusionCallbacksIS1R_NS1Y_17LinearCombinationISK_fSK_fLNS_15FloatRoundStyleE2EEESJ_S1V_JEEENSA_5SM1004TMEM4LOAD26SM100_TMEM_LOAD_32dp32b16xES12_NS13_INS14_ILi2ELi4ELi3EEES17_NST_INSB_IJS18_S1T_EEENSB_IJS1T_SD_EEEEEEENSA_39AutoVectorizingCopyWithAssumedAlignmentILi128EEENSA_21SM90_TMA_STORE_IM2COLES2C_S2E_S2E_EEEvvEEEEvNT_6ParamsE --------------------------
	.section	.nv.info._ZN7cutlass13device_kernelINS_4conv6kernel13ConvUniversalINS1_16ConvProblemShapeILNS1_8OperatorE1ELi3EEENS1_10collective14CollectiveConvINS1_47MainloopSm100TmaUmmaWarpSpecializedImplicitGemmILS5_1ELi6ELi3ELi1ELi2EN4cute5tupleIJNSA_1CILi1EEESD_SD_EEEEENSB_IJNSC_ILi128EEESG_NSB_IJNSC_ILi32EEEEEEEEENS_10tfloat32_tESK_NSA_8TiledMMAINSA_8MMA_AtomIJNSA_17SM100_MMA_TF32_SSISK_SK_fLi128ELi128ELNSA_4UMMA5MajorE0ELSP_1ELNSO_7ScaleInE0ELSQ_0EEEEEENSA_6LayoutISE_NSB_IJNSC_ILi0EEESU_SU_EEEEENSB_IJNSA_10UnderscoreESX_SX_EEEEENS7_6detail27Sm100ImplicitGemmTileTraitsINSA_20SM90_TMA_LOAD_IM2COLENSA_14ComposedLayoutINSA_7SwizzleILi3ELi4ELi3EEENSA_18smem_ptr_flag_bitsILi32EEENST_INSB_IJNSC_ILi8EEESH_EEENSB_IJSH_SD_EEEEEEEvEENS11_INSA_13SM90_TMA_LOADENS13_INS14_ILi2ELi5ELi2EEES17_NST_INSB_IJSH_NSC_ILi4EEEEEENSB_IJSD_SH_EEEEEEEvEEEENS_8epilogue10collective18CollectiveEpilogueINS1N_23Sm100TmaWarpSpecializedILi4ELi2ELi16ELb1ELb0EEEJSJ_NSB_IJNST_ISG_SD_EENST_INSC_ILi16EEESD_EEEEESK_NSB_IJNSB_IJllllEEESD_SU_EEESK_S1X_NS1N_6fusion15FusionCallbacksIS1R_NS1Y_17LinearCombinationISK_fSK_fLNS_15FloatRoundStyleE2EEESJ_S1V_JEEENSA_5SM1004TMEM4LOAD26SM100_TMEM_LOAD_32dp32b16xES12_NS13_INS14_ILi2ELi4ELi3EEES17_NST_INSB_IJS18_S1T_EEENSB_IJS1T_SD_EEEEEEENSA_39AutoVectorizingCopyWithAssumedAlignmentILi128EEENSA_21SM90_TMA_STORE_IM2COLES2C_S2E_S2E_EEEvvEEEEvNT_6ParamsE,"",@"SHT_CUDA_INFO"
	.sectionflags	@""
	.align	4


	//----- nvinfo : EIATTR_CUDA_API_VERSION
	.align		4
        /*0000*/ 	.byte	0x04, 0x37
        /*0002*/ 	.short	(.L_31 - .L_30)
.L_30:
        /*0004*/ 	.word	0x00000082


	//----- nvinfo : EIATTR_KPARAM_INFO
	.align		4
.L_31:
        /*0008*/ 	.byte	0x04, 0x17
        /*000a*/ 	.short	(.L_33 - .L_32)
.L_32:
        /*000c*/ 	.word	0x00000000
        /*0010*/ 	.short	0x0000
        /*0012*/ 	.short	0x0000
        /*0014*/ 	.byte	0x00, 0xf0, 0x01, 0x24


	//----- nvinfo : EIATTR_AT_ENTRY_FRAGMENTS
	.align		4
.L_33:
        /*0018*/ 	.byte	0x04, 0x4f
        /*001a*/ 	.short	(.L_35 - .L_34)


	//   ....[0]....
.L_34:
        /*001c*/ 	.word	0x00000006


	//----- nvinfo : EIATTR_RESERVED_SMEM_USED
	.align		4
.L_35:
        /*0020*/ 	.byte	0x01, 0x41
	.zero		2


	//----- nvinfo : EIATTR_SPARSE_MMA_MASK
	.align		4
        /*0024*/ 	.byte	0x03, 0x50
        /*0026*/ 	.short	0x0000


	//----- nvinfo : EIATTR_TCGEN05_1CTA_USED
	.align		4
        /*0028*/ 	.byte	0x01, 0x51
	.zero		2


	//----- nvinfo : EIATTR_MAXREG_COUNT
	.align		4
        /*002c*/ 	.byte	0x03, 0x1b
        /*002e*/ 	.short	0x00ff


	//----- nvinfo : EIATTR_NUM_BARRIERS
	.align		4
        /*0030*/ 	.byte	0x02, 0x4c
        /*0032*/ 	.byte	0x07
	.zero		1


	//----- nvinfo : EIATTR_EXTERNS
	.align		4
        /*0034*/ 	.byte	0x04, 0x0f
        /*0036*/ 	.short	(.L_37 - .L_36)


	//   ....[0]....
	.align		4
.L_36:
        /*0038*/ 	.word	index@(__assertfail)


	//----- nvinfo : EIATTR_MERCURY_ISA_VERSION
	.align		4
.L_37:
        /*003c*/ 	.byte	0x03, 0x5f
        /*003e*/ 	.short	0x0101


	//----- nvinfo : EIATTR_INT_WARP_WIDE_INSTR_OFFSETS
	.align		4
        /*0040*/ 	.byte	0x04, 0x31
        /*0042*/ 	.short	(.L_39 - .L_38)


	//   ....[0]....
.L_38:
        /*0044*/ 	.word	0x00004070


	//   ....[1]....
        /*0048*/ 	.word	0x00004090


	//   ....[2]....
        /*004c*/ 	.word	0x000040c0


	//   ....[3]....
        /*0050*/ 	.word	0x00004e40


	//   ....[4]....
        /*0054*/ 	.word	0x00004eb0


	//   ....[5]....
        /*0058*/ 	.word	0x00004fc0


	//   ....[6]....
        /*005c*/ 	.word	0x00005080


	//   ....[7]....
        /*0060*/ 	.word	0x00005170


	//   ....[8]....
        /*0064*/ 	.word	0x00005230


	//   ....[9]....
        /*0068*/ 	.word	0x00005320


	//   ....[10]....
        /*006c*/ 	.word	0x000053f0


	//   ....[11]....
        /*0070*/ 	.word	0x000054e0


	//   ....[12]....
        /*0074*/ 	.word	0x00005560


	//   ....[13]....
        /*0078*/ 	.word	0x00005660


	//   ....[14]....
        /*007c*/ 	.word	0x000056f0


	//   ....[15]....
        /*0080*/ 	.word	0x000057e0


	//   ....[16]....
        /*0084*/ 	.word	0x00005890


	//   ....[17]....
        /*0088*/ 	.word	0x00005970


	//   ....[18]....
        /*008c*/ 	.word	0x00005a60


	//----- nvinfo : EIATTR_COOP_GROUP_MASK_REGIDS
	.align		4
.L_39:
        /*0090*/ 	.byte	0x04, 0x29
        /*0092*/ 	.short	(.L_41 - .L_40)


	//   ....[0]....
.L_40:
        /*0094*/ 	.word	0xffffffff


	//   ....[1]....
        /*0098*/ 	.word	0xffffffff


	//   ....[2]....
        /*009c*/ 	.word	0xffffffff


	//   ....[3]....
        /*00a0*/ 	.word	0xffffffff


	//   ....[4]....
        /*00a4*/ 	.word	0xffffffff


	//   ....[5]....
        /*00a8*/ 	.word	0xffffffff


	//   ....[6]....
        /*00ac*/ 	.word	0xffffffff


	//   ....[7]....
        /*00b0*/ 	.word	0xffffffff


	//   ....[8]....
        /*00b4*/ 	.word	0xffffffff


	//   ....[9]....
        /*00b8*/ 	.word	0xffffffff


	//   ....[10]....
        /*00bc*/ 	.word	0xffffffff


	//   ....[11]....
        /*00c0*/ 	.word	0xffffffff


	//----- nvinfo : EIATTR_COOP_GROUP_INSTR_OFFSETS
	.align		4
.L_41:
        /*00c4*/ 	.byte	0x04, 0x28
        /*00c6*/ 	.short	(.L_43 - .L_42)


	//   ....[0]....
.L_42:
        /*00c8*/ 	.word	0x00000090


	//   ....[1]....
        /*00cc*/ 	.word	0x00000500


	//   ....[2]....
        /*00d0*/ 	.word	0x000006b0


	//   ....[3]....
        /*00d4*/ 	.word	0x00000850


	//   ....[4]....
        /*00d8*/ 	.word	0x00000950


	//   ....[5]....
        /*00dc*/ 	.word	0x00000aa0


	//   ....[6]....
        /*00e0*/ 	.word	0x00002600


	//   ....[7]....
        /*00e4*/ 	.word	0x000033a0


	//   ....[8]....
        /*00e8*/ 	.word	0x000035b0


	//   ....[9]....
        /*00ec*/ 	.word	0x000035e0


	//   ....[10]....
        /*00f0*/ 	.word	0x00003f50


	//   ....[11]....
        /*00f4*/ 	.word	0x00004190


	//----- nvinfo : EIATTR_VRC_CTA_INIT_COUNT
	.align		4
.L_43:
        /*00f8*/ 	.byte	0x02, 0x4a
        /*00fa*/ 	.byte	0x80
	.zero		1


	//----- nvinfo : EIATTR_SYSCALL_OFFSETS
	.align		4
        /*00fc*/ 	.byte	0x04, 0x46
        /*00fe*/ 	.short	(.L_45 - .L_44)


	//   ....[0]....
.L_44:
        /*0100*/ 	.word	0x00006690


	//   ....[1]....
        /*0104*/ 	.word	0x00006780


	//   ....[2]....
        /*0108*/ 	.word	0x00007140


	//   ....[3]....
        /*010c*/ 	.word	0x00007af0


	//   ....[4]....
        /*0110*/ 	.word	0x00008470


	//   ....[5]....
        /*0114*/ 	.word	0x00008e30


	//   ....[6]....
        /*0118*/ 	.word	0x000097f0


	//   ....[7]....
        /*011c*/ 	.word	0x0000a1d0


	//   ....[8]....
        /*0120*/ 	.word	0x0000ab90


	//   ....[9]....
        /*0124*/ 	.word	0x0000b500


	//----- nvinfo : EIATTR_MBARRIER_INSTR_OFFSETS
	.align		4
.L_45:
        /*0128*/ 	.byte	0x04, 0x39
        /*012a*/ 	.short	(.L_47 - .L_46)


	//   ....[0]....
.L_46:
        /*012c*/ 	.word	0x000005e0
        /*0130*/ 	.word	0x000000ff
        /*0134*/ 	.word	0x00000000
        /*0138*/ 	.short	0x0100
        /*013a*/ 	.byte	0x04
	.zero		1


	//   ....[1]....
        /*013c*/ 	.word	0x000005f0
        /*0140*/ 	.word	0x000000ff
        /*0144*/ 	.word	0x00000030
        /*0148*/ 	.short	0x0100
        /*014a*/ 	.byte	0x04
	.zero		1


	//   ....[2]....
        /*014c*/ 	.word	0x00000600
        /*0150*/ 	.word	0x000000ff
        /*0154*/ 	.word	0x00000008
        /*0158*/ 	.short	0x0100
        /*015a*/ 	.byte	0x04
	.zero		1


	//   ....[3]....
        /*015c*/ 	.word	0x00000610
        /*0160*/ 	.word	0x000000ff
        /*0164*/ 	.word	0x00000038
        /*0168*/ 	.short	0x0100
        /*016a*/ 	.byte	0x04
	.zero		1


	//   ....[4]....
        /*016c*/ 	.word	0x00000620
        /*0170*/ 	.word	0x000000ff
        /*0174*/ 	.word	0x00000010
        /*0178*/ 	.short	0x0100
        /*017a*/ 	.byte	0x04
	.zero		1


	//   ....[5]....
        /*017c*/ 	.word	0x00000630
        /*0180*/ 	.word	0x000000ff
        /*0184*/ 	.word	0x00000040
        /*0188*/ 	.short	0x0100
        /*018a*/ 	.byte	0x04
	.zero		1


	//   ....[6]....
        /*018c*/ 	.word	0x00000640
        /*0190*/ 	.word	0x000000ff
        /*0194*/ 	.word	0x00000018
        /*0198*/ 	.short	0x0100
        /*019a*/ 	.byte	0x04
	.zero		1


	//   ....[7]....
        /*019c*/ 	.word	0x00000650
        /*01a0*/ 	.word	0x000000ff
        /*01a4*/ 	.word	0x00000048
        /*01a8*/ 	.short	0x0100
        /*01aa*/ 	.byte	0x04
	.zero		1


	//   ....[8]....
        /*01ac*/ 	.word	0x00000660
        /*01b0*/ 	.word	0x000000ff
        /*01b4*/ 	.word	0x00000020
        /*01b8*/ 	.short	0x0100
        /*01ba*/ 	.byte	0x04
	.zero		1


	//   ....[9]....
        /*01bc*/ 	.word	0x00000670
        /*01c0*/ 	.word	0x000000ff
        /*01c4*/ 	.word	0x00000050
        /*01c8*/ 	.short	0x0100
        /*01ca*/ 	.byte	0x04
	.zero		1


	//   ....[10]....
        /*01cc*/ 	.word	0x00000680
        /*01d0*/ 	.word	0x000000ff
        /*01d4*/ 	.word	0x00000028
        /*01d8*/ 	.short	0x0100
        /*01da*/ 	.byte	0x04
	.zero		1


	//   ....[11]....
        /*01dc*/ 	.word	0x00000690
        /*01e0*/ 	.word	0x000000ff
        /*01e4*/ 	.word	0x00000058
        /*01e8*/ 	.short	0x0100
        /*01ea*/ 	.byte	0x04
	.zero		1


	//   ....[12]....
        /*01ec*/ 	.word	0x000007c0
        /*01f0*/ 	.word	0x000000ff
        /*01f4*/ 	.word	0x00000060
        /*01f8*/ 	.short	0x0100
        /*01fa*/ 	.byte	0x04
	.zero		1


	//   ....[13]....
        /*01fc*/ 	.word	0x000007d0
        /*0200*/ 	.word	0x000000ff
        /*0204*/ 	.word	0x00000080
        /*0208*/ 	.short	0x0100
        /*020a*/ 	.byte	0x04
	.zero		1


	//   ....[14]....
        /*020c*/ 	.word	0x000007e0
        /*0210*/ 	.word	0x000000ff
        /*0214*/ 	.word	0x00000068
        /*0218*/ 	.short	0x0100
        /*021a*/ 	.byte	0x04
	.zero		1


	//   ....[15]....
        /*021c*/ 	.word	0x000007f0
        /*0220*/ 	.word	0x000000ff
        /*0224*/ 	.word	0x00000088
        /*0228*/ 	.short	0x0100
        /*022a*/ 	.byte	0x04
	.zero		1


	//   ....[16]....
        /*022c*/ 	.word	0x00000800
        /*0230*/ 	.word	0x000000ff
        /*0234*/ 	.word	0x00000070
        /*0238*/ 	.short	0x0100
        /*023a*/ 	.byte	0x04
	.zero		1


	//   ....[17]....
        /*023c*/ 	.word	0x00000810
        /*0240*/ 	.word	0x000000ff
        /*0244*/ 	.word	0x00000090
        /*0248*/ 	.short	0x0100
        /*024a*/ 	.byte	0x04
	.zero		1


	//   ....[18]....
        /*024c*/ 	.word	0x00000820
        /*0250*/ 	.word	0x000000ff
        /*0254*/ 	.word	0x00000078
        /*0258*/ 	.short	0x0100
        /*025a*/ 	.byte	0x04
	.zero		1


	//   ....[19]....
        /*025c*/ 	.word	0x00000830
        /*0260*/ 	.word	0x000000ff
        /*0264*/ 	.word	0x00000098
        /*0268*/ 	.short	0x0100
        /*026a*/ 	.byte	0x04
	.zero		1


	//   ....[20]....
        /*026c*/ 	.word	0x00000920
        /*0270*/ 	.word	0x000000ff
        /*0274*/ 	.word	0x000000a0
        /*0278*/ 	.short	0x0100
        /*027a*/ 	.byte	0x06
	.zero		1


	//   ....[21]....
        /*027c*/ 	.word	0x00000930
        /*0280*/ 	.word	0x000000ff
        /*0284*/ 	.word	0x000000a8
        /*0288*/ 	.short	0x0100
        /*028a*/ 	.byte	0x06
	.zero		1


	//   ....[22]....
        /*028c*/ 	.word	0x00000a70
        /*0290*/ 	.word	0x000000ff
        /*0294*/ 	.word	0x000000b0
        /*0298*/ 	.short	0x0100
        /*029a*/ 	.byte	0x06
	.zero		1


	//   ....[23]....
        /*029c*/ 	.word	0x00000a80
        /*02a0*/ 	.word	0x000000ff
        /*02a4*/ 	.word	0x000000b8
        /*02a8*/ 	.short	0x0100
        /*02aa*/ 	.byte	0x06
	.zero		1


	//   ....[24]....
        /*02ac*/ 	.word	0x00000bd0
        /*02b0*/ 	.word	0x000000ff
        /*02b4*/ 	.word	0x000000c0
        /*02b8*/ 	.short	0x0100
        /*02ba*/ 	.byte	0x04
	.zero		1


	//   ....[25]....
        /*02bc*/ 	.word	0x00000be0
        /*02c0*/ 	.word	0x000000ff
        /*02c4*/ 	.word	0x000000d0
        /*02c8*/ 	.short	0x0100
        /*02ca*/ 	.byte	0x04
	.zero		1


	//   ....[26]....
        /*02cc*/ 	.word	0x00000bf0
        /*02d0*/ 	.word	0x000000ff
        /*02d4*/ 	.word	0x000000c8
        /*02d8*/ 	.short	0x0100
        /*02da*/ 	.byte	0x04
	.zero		1


	//   ....[27]....
        /*02dc*/ 	.word	0x00000c00
        /*02e0*/ 	.word	0x000000ff
        /*02e4*/ 	.word	0x000000d8
        /*02e8*/ 	.short	0x0100
        /*02ea*/ 	.byte	0x04
	.zero		1


	//   ....[28]....
        /*02ec*/ 	.word	0x00001590
        /*02f0*/ 	.word	0x000000ff
        /*02f4*/ 	.word	0x00000030
        /*02f8*/ 	.short	0x010a
        /*02fa*/ 	.byte	0x04
	.zero		1


	//   ....[29]....
        /*02fc*/ 	.word	0x000018e0
        /*0300*/ 	.word	0x000000ff
        /*0304*/ 	.word	0x00000030
        /*0308*/ 	.short	0x010a
        /*030a*/ 	.byte	0x21
	.zero		1


	//   ....[30]....
        /*030c*/ 	.word	0x00001a50
        /*0310*/ 	.word	0x000000ff
        /*0314*/ 	.word	0x00000030
        /*0318*/ 	.short	0x010a
        /*031a*/ 	.byte	0x08
	.zero		1


	//   ....[31]....
        /*031c*/ 	.word	0x00001db0
        /*0320*/ 	.word	0x000000ff
        /*0324*/ 	.word	0x000000a8
        /*0328*/ 	.short	0x0101
        /*032a*/ 	.byte	0x3b
	.zero		1


	//   ....[32]....
        /*032c*/ 	.word	0x00001de0
        /*0330*/ 	.word	0x000000ff
        /*0334*/ 	.word	0x00000030
        /*0338*/ 	.short	0x010a
        /*033a*/ 	.byte	0x04
	.zero		1


	//   ....[33]....
        /*033c*/ 	.word	0x000020f0
        /*0340*/ 	.word	0x000000ff
        /*0344*/ 	.word	0x00000030
        /*0348*/ 	.short	0x010a
        /*034a*/ 	.byte	0x09
	.zero		1


	//   ....[34]....
        /*034c*/ 	.word	0x00002260
        /*0350*/ 	.word	0x000000ff
        /*0354*/ 	.word	0x00000030
        /*0358*/ 	.short	0x010a
        /*035a*/ 	.byte	0x08
	.zero		1


	//   ....[35]....
        /*035c*/ 	.word	0x00002610
        /*0360*/ 	.word	0x000000ff
        /*0364*/ 	.word	0x000000b0
        /*0368*/ 	.short	0x010a
        /*036a*/ 	.byte	0x3b
	.zero		1


	//   ....[36]....
        /*036c*/ 	.word	0x000026d0
        /*0370*/ 	.word	0x000000ff
        /*0374*/ 	.word	0x00000000
        /*0378*/ 	.short	0x0101
        /*037a*/ 	.byte	0x04
	.zero		1


	//   ....[37]....
        /*037c*/ 	.word	0x00002cd0
        /*0380*/ 	.word	0x000000ff
        /*0384*/ 	.word	0x00000000
        /*0388*/ 	.short	0x010a
        /*038a*/ 	.byte	0x04
	.zero		1


	//   ....[38]....
        /*038c*/ 	.word	0x00002d70
        /*0390*/ 	.word	0x000000ff
        /*0394*/ 	.word	0x00000000
        /*0398*/ 	.short	0x010a
        /*039a*/ 	.byte	0x05
	.zero		1


	//   ....[39]....
        /*039c*/ 	.word	0x00002e10
        /*03a0*/ 	.word	0x000000ff
        /*03a4*/ 	.word	0x00000000
        /*03a8*/ 	.short	0x010a
        /*03aa*/ 	.byte	0x05
	.zero		1


	//   ....[40]....
        /*03ac*/ 	.word	0x00002eb0
        /*03b0*/ 	.word	0x000000ff
        /*03b4*/ 	.word	0x00000000
        /*03b8*/ 	.short	0x010a
        /*03ba*/ 	.byte	0x05
	.zero		1


	//   ....[41]....
        /*03bc*/ 	.word	0x00002f50
        /*03c0*/ 	.word	0x000000ff
        /*03c4*/ 	.word	0x00000000
        /*03c8*/ 	.short	0x010a
        /*03ca*/ 	.byte	0x05
	.zero		1


	//   ....[42]....
        /*03cc*/ 	.word	0x00003000
        /*03d0*/ 	.word	0x00000000
        /*03d4*/ 	.word	0x00000000
        /*03d8*/ 	.short	0x010a
        /*03da*/ 	.byte	0xff
	.zero		1


	//   ....[43]....
        /*03dc*/ 	.word	0x00003150
        /*03e0*/ 	.word	0x000000ff
        /*03e4*/ 	.word	0x000000b8
        /*03e8*/ 	.short	0x010a
        /*03ea*/ 	.byte	0x04
	.zero		1


	//   ....[44]....
        /*03ec*/ 	.word	0x000031f0
        /*03f0*/ 	.word	0x000000ff
        /*03f4*/ 	.word	0x000000b0
        /*03f8*/ 	.short	0x010a
        /*03fa*/ 	.byte	0x04
	.zero		1


	//   ....[45]....
        /*03fc*/ 	.word	0x00003290
        /*0400*/ 	.word	0x000000ff
        /*0404*/ 	.word	0x00000000
        /*0408*/ 	.short	0x0101
        /*040a*/ 	.byte	0x05
	.zero		1


	//   ....[46]....
        /*040c*/ 	.word	0x000032d0
        /*0410*/ 	.word	0x000000ff
        /*0414*/ 	.word	0x000000b8
        /*0418*/ 	.short	0x0106
        /*041a*/ 	.byte	0x04
	.zero		1


	//   ....[47]....
        /*041c*/ 	.word	0x00003310
        /*0420*/ 	.word	0x00000000
        /*0424*/ 	.word	0x000000b8
        /*0428*/ 	.short	0x010a
        /*042a*/ 	.byte	0xff
	.zero		1


	//   ....[48]....
        /*042c*/ 	.word	0x00003880
        /*0430*/ 	.word	0x000000ff
        /*0434*/ 	.word	0x000000b0
        /*0438*/ 	.short	0x010a
        /*043a*/ 	.byte	0x14
	.zero		1


	//   ....[49]....
        /*043c*/ 	.word	0x00003930
        /*0440*/ 	.word	0x000000ff
        /*0444*/ 	.word	0x00000000
        /*0448*/ 	.short	0x0101
        /*044a*/ 	.byte	0x19
	.zero		1


	//   ....[50]....
        /*044c*/ 	.word	0x00003940
        /*0450*/ 	.word	0x000000ff
        /*0454*/ 	.word	0x000000d0
        /*0458*/ 	.short	0x010a
        /*045a*/ 	.byte	0x18
	.zero		1


	//   ....[51]....
        /*045c*/ 	.word	0x000039f0
        /*0460*/ 	.word	0x000000ff
        /*0464*/ 	.word	0x00000000
        /*0468*/ 	.short	0x010a
        /*046a*/ 	.byte	0x04
	.zero		1


	//   ....[52]....
        /*046c*/ 	.word	0x00003a40
        /*0470*/ 	.word	0x000000ff
        /*0474*/ 	.word	0x00000000
        /*0478*/ 	.short	0x010a
        /*047a*/ 	.byte	0x12
	.zero		1


	//   ....[53]....
        /*047c*/ 	.word	0x00003b90
        /*0480*/ 	.word	0x000000ff
        /*0484*/ 	.word	0x00000000
        /*0488*/ 	.short	0x010a
        /*048a*/ 	.byte	0x05
	.zero		1


	//   ....[54]....
        /*048c*/ 	.word	0x00003ea0
        /*0490*/ 	.word	0x000000ff
        /*0494*/ 	.word	0x00000000
        /*0498*/ 	.short	0x010a
        /*049a*/ 	.byte	0x04
	.zero		1


	//   ....[55]....
        /*049c*/ 	.word	0x00003f30
        /*04a0*/ 	.word	0x000000ff
        /*04a4*/ 	.word	0x00000000
        /*04a8*/ 	.short	0x010a
        /*04aa*/ 	.byte	0x04
	.zero		1


	//   ....[56]....
        /*04ac*/ 	.word	0x000044f0
        /*04b0*/ 	.word	0x000000ff
        /*04b4*/ 	.word	0x000000b0
        /*04b8*/ 	.short	0x010a
        /*04ba*/ 	.byte	0x2a
	.zero		1


	//   ....[57]....
        /*04bc*/ 	.word	0x00004590
        /*04c0*/ 	.word	0x000000ff
        /*04c4*/ 	.word	0x00000000
        /*04c8*/ 	.short	0x0101
        /*04ca*/ 	.byte	0x45
	.zero		1


	//   ....[58]....
        /*04cc*/ 	.word	0x00004ae0
        /*04d0*/ 	.word	0x000000ff
        /*04d4*/ 	.word	0x000000a8
        /*04d8*/ 	.short	0x010a
        /*04da*/ 	.byte	0x2a
	.zero		1


	//   ....[59]....
        /*04dc*/ 	.word	0x00004c80
        /*04e0*/ 	.word	0x000000ff
        /*04e4*/ 	.word	0x00000080
        /*04e8*/ 	.short	0x010a
        /*04ea*/ 	.byte	0x2a
	.zero		1


	//   ....[60]....
        /*04ec*/ 	.word	0x00004f50
        /*04f0*/ 	.word	0x000000ff
        /*04f4*/ 	.word	0x00000060
        /*04f8*/ 	.short	0x010b
        /*04fa*/ 	.byte	0x2a
	.zero		1


	//   ....[61]....
        /*04fc*/ 	.word	0x00004f60
        /*0500*/ 	.word	0x000000ff
        /*0504*/ 	.word	0x00000000
        /*0508*/ 	.short	0x0101
        /*050a*/ 	.byte	0x30
	.zero		1


	//   ....[62]....
        /*050c*/ 	.word	0x00004f80
        /*0510*/ 	.word	0x000000ff
        /*0514*/ 	.word	0x00000088
        /*0518*/ 	.short	0x010a
        /*051a*/ 	.byte	0x2a
	.zero		1


	//   ....[63]....
        /*051c*/ 	.word	0x00005100
        /*0520*/ 	.word	0x000000ff
        /*0524*/ 	.word	0x00000068
        /*0528*/ 	.short	0x010b
        /*052a*/ 	.byte	0x2a
	.zero		1


	//   ....[64]....
        /*052c*/ 	.word	0x00005110
        /*0530*/ 	.word	0x000000ff
        /*0534*/ 	.word	0x00000000
        /*0538*/ 	.short	0x0101
        /*053a*/ 	.byte	0x2f
	.zero		1


	//   ....[65]....
        /*053c*/ 	.word	0x00005130
        /*0540*/ 	.word	0x000000ff
        /*0544*/ 	.word	0x00000090
        /*0548*/ 	.short	0x010a
        /*054a*/ 	.byte	0x2a
	.zero		1


	//   ....[66]....
        /*054c*/ 	.word	0x000052b0
        /*0550*/ 	.word	0x000000ff
        /*0554*/ 	.word	0x00000070
        /*0558*/ 	.short	0x010b
        /*055a*/ 	.byte	0x2a
	.zero		1


	//   ....[67]....
        /*055c*/ 	.word	0x000052c0
        /*0560*/ 	.word	0x000000ff
        /*0564*/ 	.word	0x00000000
        /*0568*/ 	.short	0x0101
        /*056a*/ 	.byte	0x2e
	.zero		1


	//   ....[68]....
        /*056c*/ 	.word	0x000052e0
        /*0570*/ 	.word	0x000000ff
        /*0574*/ 	.word	0x00000098
        /*0578*/ 	.short	0x010a
        /*057a*/ 	.byte	0x2a
	.zero		1


	//   ....[69]....
        /*057c*/ 	.word	0x00005470
        /*0580*/ 	.word	0x000000ff
        /*0584*/ 	.word	0x00000078
        /*0588*/ 	.short	0x010b
        /*058a*/ 	.byte	0x2a
	.zero		1


	//   ....[70]....
        /*058c*/ 	.word	0x00005480
        /*0590*/ 	.word	0x000000ff
        /*0594*/ 	.word	0x00000000
        /*0598*/ 	.short	0x0101
        /*059a*/ 	.byte	0x2d
	.zero		1


	//   ....[71]....
        /*059c*/ 	.word	0x000054a0
        /*05a0*/ 	.word	0x000000ff
        /*05a4*/ 	.word	0x00000080
        /*05a8*/ 	.short	0x010a
        /*05aa*/ 	.byte	0x2a
	.zero		1


	//   ....[72]....
        /*05ac*/ 	.word	0x000055f0
        /*05b0*/ 	.word	0x000000ff
        /*05b4*/ 	.word	0x00000060
        /*05b8*/ 	.short	0x010b
        /*05ba*/ 	.byte	0x2a
	.zero		1


	//   ....[73]....
        /*05bc*/ 	.word	0x00005600
        /*05c0*/ 	.word	0x000000ff
        /*05c4*/ 	.word	0x00000000
        /*05c8*/ 	.short	0x0101
        /*05ca*/ 	.byte	0x30
	.zero		1


	//   ....[74]....
        /*05cc*/ 	.word	0x00005620
        /*05d0*/ 	.word	0x000000ff
        /*05d4*/ 	.word	0x00000088
        /*05d8*/ 	.short	0x010a
        /*05da*/ 	.byte	0x2a
	.zero		1


	//   ....[75]....
        /*05dc*/ 	.word	0x00005770
        /*05e0*/ 	.word	0x000000ff
        /*05e4*/ 	.word	0x00000068
        /*05e8*/ 	.short	0x010b
        /*05ea*/ 	.byte	0x2a
	.zero		1


	//   ....[76]....
        /*05ec*/ 	.word	0x00005780
        /*05f0*/ 	.word	0x000000ff
        /*05f4*/ 	.word	0x00000000
        /*05f8*/ 	.short	0x0101
        /*05fa*/ 	.byte	0x2f
	.zero		1


	//   ....[77]....
        /*05fc*/ 	.word	0x000057a0
        /*0600*/ 	.word	0x000000ff
        /*0604*/ 	.word	0x00000090
        /*0608*/ 	.short	0x010a
        /*060a*/ 	.byte	0x2a
	.zero		1


	//   ....[78]....
        /*060c*/ 	.word	0x00005910
        /*0610*/ 	.word	0x000000ff
        /*0614*/ 	.word	0x00000070
        /*0618*/ 	.short	0x010b
        /*061a*/ 	.byte	0x2a
	.zero		1


	//   ....[79]....
        /*061c*/ 	.word	0x00005920
        /*0620*/ 	.word	0x000000ff
        /*0624*/ 	.word	0x00000000
        /*0628*/ 	.short	0x0101
        /*062a*/ 	.byte	0x2e
	.zero		1


	//   ....[80]....
        /*062c*/ 	.word	0x00005930
        /*0630*/ 	.word	0x000000ff
        /*0634*/ 	.word	0x00000098
        /*0638*/ 	.short	0x010a
        /*063a*/ 	.byte	0x2a
	.zero		1


	//   ....[81]....
        /*063c*/ 	.word	0x00005ad0
        /*0640*/ 	.word	0x000000ff
        /*0644*/ 	.word	0x00000078
        /*0648*/ 	.short	0x010b
        /*064a*/ 	.byte	0x2a
	.zero		1


	//   ....[82]....
        /*064c*/ 	.word	0x00005ae0
        /*0650*/ 	.word	0x000000ff
        /*0654*/ 	.word	0x00000000
        /*0658*/ 	.short	0x0101
        /*065a*/ 	.byte	0x2d
	.zero		1


	//   ....[83]....
        /*065c*/ 	.word	0x00005b00
        /*0660*/ 	.word	0x000000ff
        /*0664*/ 	.word	0x00000080
        /*0668*/ 	.short	0x010a
        /*066a*/ 	.byte	0x2a
	.zero		1


	//   ....[84]....
        /*066c*/ 	.word	0x00005b20
        /*0670*/ 	.word	0x000000ff
        /*0674*/ 	.word	0x00000088
        /*0678*/ 	.short	0x010a
        /*067a*/ 	.byte	0x2a
	.zero		1


	//   ....[85]....
        /*067c*/ 	.word	0x00005b40
        /*0680*/ 	.word	0x000000ff
        /*0684*/ 	.word	0x00000090
        /*0688*/ 	.short	0x010a
        /*068a*/ 	.byte	0x2a
	.zero		1


	//   ....[86]....
        /*068c*/ 	.word	0x00005b90
        /*0690*/ 	.word	0x00000002
        /*0694*/ 	.word	0x00000098
        /*0698*/ 	.short	0x010a
        /*069a*/ 	.byte	0xff
	.zero		1


	//   ....[87]....
        /*069c*/ 	.word	0x00005f10
        /*06a0*/ 	.word	0x000000ff
        /*06a4*/ 	.word	0x000000b0
        /*06a8*/ 	.short	0x010a
        /*06aa*/ 	.byte	0x31
	.zero		1


	//   ....[88]....
        /*06ac*/ 	.word	0x00005fe0
        /*06b0*/ 	.word	0x000000ff
        /*06b4*/ 	.word	0x00000000
        /*06b8*/ 	.short	0x0101
        /*06ba*/ 	.byte	0x04
	.zero		1


	//   ....[89]....
        /*06bc*/ 	.word	0x00006c80
        /*06c0*/ 	.word	0x000000ff
        /*06c4*/ 	.word	0x00000060
        /*06c8*/ 	.short	0x010a
        /*06ca*/ 	.byte	0x31
	.zero		1


	//   ....[90]....
        /*06cc*/ 	.word	0x00006d20
        /*06d0*/ 	.word	0x00000050
        /*06d4*/ 	.word	0x000000c0
        /*06d8*/ 	.short	0x010a
        /*06da*/ 	.byte	0xff
	.zero		1


	//   ....[91]....
        /*06dc*/ 	.word	0x00006f30
        /*06e0*/ 	.word	0x000000ff
        /*06e4*/ 	.word	0x00000060
        /*06e8*/ 	.short	0x010a
        /*06ea*/ 	.byte	0x31
	.zero		1


	//   ....[92]....
        /*06ec*/ 	.word	0x00007020
        /*06f0*/ 	.word	0x00000050
        /*06f4*/ 	.word	0x000000c0
        /*06f8*/ 	.short	0x010a
        /*06fa*/ 	.byte	0xff
	.zero		1


	//   ....[93]....
        /*06fc*/ 	.word	0x00007820
        /*0700*/ 	.word	0x00000000
        /*0704*/ 	.word	0x00000000
        /*0708*/ 	.short	0x0101
        /*070a*/ 	.byte	0xff
	.zero		1


	//   ....[94]....
        /*070c*/ 	.word	0x00007830
        /*0710*/ 	.word	0x00000002
        /*0714*/ 	.word	0x00000060
        /*0718*/ 	.short	0x010a
        /*071a*/ 	.byte	0xff
	.zero		1


	//   ....[95]....
        /*071c*/ 	.word	0x00007910
        /*0720*/ 	.word	0x00000002
        /*0724*/ 	.word	0x00000060
        /*0728*/ 	.short	0x010a
        /*072a*/ 	.byte	0xff
	.zero		1


	//   ....[96]....
        /*072c*/ 	.word	0x000081a0
        /*0730*/ 	.word	0x00000000
        /*0734*/ 	.word	0x00000000
        /*0738*/ 	.short	0x0101
        /*073a*/ 	.byte	0xff
	.zero		1


	//   ....[97]....
        /*073c*/ 	.word	0x000081c0
        /*0740*/ 	.word	0x00000006
        /*0744*/ 	.word	0x00000060
        /*0748*/ 	.short	0x010a
        /*074a*/ 	.byte	0xff
	.zero		1


	//   ....[98]....
        /*074c*/ 	.word	0x00008290
        /*0750*/ 	.word	0x00000006
        /*0754*/ 	.word	0x00000060
        /*0758*/ 	.short	0x010a
        /*075a*/ 	.byte	0xff
	.zero		1


	//   ....[99]....
        /*075c*/ 	.word	0x00008b20
        /*0760*/ 	.word	0x0000000e
        /*0764*/ 	.word	0x00000000
        /*0768*/ 	.short	0x0101
        /*076a*/ 	.byte	0xff
	.zero		1


	//   ....[100]....
        /*076c*/ 	.word	0x00008b40
        /*0770*/ 	.word	0x00000000
        /*0774*/ 	.word	0x00000060
        /*0778*/ 	.short	0x010a
        /*077a*/ 	.byte	0xff
	.zero		1


	//   ....[101]....
        /*077c*/ 	.word	0x00008c10
        /*0780*/ 	.word	0x00000000
        /*0784*/ 	.word	0x00000060
        /*0788*/ 	.short	0x010a
        /*078a*/ 	.byte	0xff
	.zero		1


	//   ....[102]....
        /*078c*/ 	.word	0x000094d0
        /*0790*/ 	.word	0x0000000e
        /*0794*/ 	.word	0x00000000
        /*0798*/ 	.short	0x0101
        /*079a*/ 	.byte	0xff
	.zero		1


	//   ....[103]....
        /*079c*/ 	.word	0x000094f0
        /*07a0*/ 	.word	0x00000006
        /*07a4*/ 	.word	0x00000060
        /*07a8*/ 	.short	0x010a
        /*07aa*/ 	.byte	0xff
	.zero		1


	//   ....[104]....
        /*07ac*/ 	.word	0x000095c0
        /*07b0*/ 	.word	0x00000006
        /*07b4*/ 	.word	0x00000060
        /*07b8*/ 	.short	0x010a
        /*07ba*/ 	.byte	0xff
	.zero		1


	//   ....[105]....
        /*07bc*/ 	.word	0x00009eb0
        /*07c0*/ 	.word	0x0000000e
        /*07c4*/ 	.word	0x00000000
        /*07c8*/ 	.short	0x0101
        /*07ca*/ 	.byte	0xff
	.zero		1


	//   ....[106]....
        /*07cc*/ 	.word	0x00009ed0
        /*07d0*/ 	.word	0x00000006
        /*07d4*/ 	.word	0x00000060
        /*07d8*/ 	.short	0x010a
        /*07da*/ 	.byte	0xff
	.zero		1


	//   ....[107]....
        /*07dc*/ 	.word	0x00009fa0
        /*07e0*/ 	.word	0x00000006
        /*07e4*/ 	.word	0x00000060
        /*07e8*/ 	.short	0x010a
        /*07ea*/ 	.byte	0xff
	.zero		1


	//   ....[108]....
        /*07ec*/ 	.word	0x0000a870
        /*07f0*/ 	.word	0x0000000e
        /*07f4*/ 	.word	0x00000000
        /*07f8*/ 	.short	0x0101
        /*07fa*/ 	.byte	0xff
	.zero		1


	//   ....[109]....
        /*07fc*/ 	.word	0x0000a890
        /*0800*/ 	.word	0x00000006
        /*0804*/ 	.word	0x00000060
        /*0808*/ 	.short	0x010a
        /*080a*/ 	.byte	0xff
	.zero		1


	//   ....[110]....
        /*080c*/ 	.word	0x0000a960
        /*0810*/ 	.word	0x00000006
        /*0814*/ 	.word	0x00000060
        /*0818*/ 	.short	0x010a
        /*081a*/ 	.byte	0xff
	.zero		1


	//   ....[111]....
        /*081c*/ 	.word	0x0000b230
        /*0820*/ 	.word	0x0000000e
        /*0824*/ 	.word	0x00000000
        /*0828*/ 	.short	0x0101
        /*082a*/ 	.byte	0xff
	.zero		1


	//   ....[112]....
        /*082c*/ 	.word	0x0000b250
        /*0830*/ 	.word	0x00000000
        /*0834*/ 	.word	0x00000060
        /*0838*/ 	.short	0x010a
        /*083a*/ 	.byte	0xff
	.zero		1


	//   ....[113]....
        /*083c*/ 	.word	0x0000b320
        /*0840*/ 	.word	0x00000000
        /*0844*/ 	.word	0x00000060
        /*0848*/ 	.short	0x010a
        /*084a*/ 	.byte	0xff
	.zero		1


	//   ....[114]....
        /*084c*/ 	.word	0x0000b800
        /*0850*/ 	.word	0x000000ff
        /*0854*/ 	.word	0x00000000
        /*0858*/ 	.short	0x0101
        /*085a*/ 	.byte	0x04
	.zero		1


	//   ....[115]....
        /*085c*/ 	.word	0x0000bc10
        /*0860*/ 	.word	0x00000000
        /*0864*/ 	.word	0x00000000
        /*0868*/ 	.short	0x0101
        /*086a*/ 	.byte	0xff
	.zero		1


	//   ....[116]....
        /*086c*/ 	.word	0x0000bea0
        /*0870*/ 	.word	0x000000ff
        /*0874*/ 	.word	0x00000000
        /*0878*/ 	.short	0x0101
        /*087a*/ 	.byte	0x04
	.zero		1


	//   ....[117]....
        /*087c*/ 	.word	0x0000bed0
        /*0880*/ 	.word	0x00000000
        /*0884*/ 	.word	0x00000030
        /*0888*/ 	.short	0x010a
        /*088a*/ 	.byte	0xff
	.zero		1


	//   ....[118]....
        /*088c*/ 	.word	0x0000bf30
        /*0890*/ 	.word	0x00000000
        /*0894*/ 	.word	0x00000030
        /*0898*/ 	.short	0x010a
        /*089a*/ 	.byte	0xff
	.zero		1


	//   ....[119]....
        /*089c*/ 	.word	0x0000bf90
        /*08a0*/ 	.word	0x00000000
        /*08a4*/ 	.word	0x000000b0
        /*08a8*/ 	.short	0x010a
        /*08aa*/ 	.byte	0xff
	.zero		1


	//   ....[120]....
        /*08ac*/ 	.word	0x0000bff0
        /*08b0*/ 	.word	0x00000000
        /*08b4*/ 	.word	0x00000000
        /*08b8*/ 	.short	0x010a
        /*08ba*/ 	.byte	0xff
	.zero		1


	//   ....[121]....
        /*08bc*/ 	.word	0x0000c050
        /*08c0*/ 	.word	0x00000000
        /*08c4*/ 	.word	0x00000000
        /*08c8*/ 	.short	0x010a
        /*08ca*/ 	.byte	0xff
	.zero		1


	//   ....[122]....
        /*08cc*/ 	.word	0x0000c0b0
        /*08d0*/ 	.word	0x00000000
        /*08d4*/ 	.word	0x00000000
        /*08d8*/ 	.short	0x010a
        /*08da*/ 	.byte	0xff
	.zero		1


	//   ....[123]....
        /*08dc*/ 	.word	0x0000c110
        /*08e0*/ 	.word	0x00000000
        /*08e4*/ 	.word	0x00000000
        /*08e8*/ 	.short	0x010a
        /*08ea*/ 	.byte	0xff
	.zero		1


	//   ....[124]....
        /*08ec*/ 	.word	0x0000c170
        /*08f0*/ 	.word	0x00000000
        /*08f4*/ 	.word	0x00000000
        /*08f8*/ 	.short	0x010a
        /*08fa*/ 	.byte	0xff
	.zero		1


	//   ....[125]....
        /*08fc*/ 	.word	0x0000c1d0
        /*0900*/ 	.word	0x00000004
        /*0904*/ 	.word	0x000000b8
        /*0908*/ 	.short	0x010a
        /*090a*/ 	.byte	0xff
	.zero		1


	//   ....[126]....
        /*090c*/ 	.word	0x0000c230
        /*0910*/ 	.word	0x00000004
        /*0914*/ 	.word	0x000000b0
        /*0918*/ 	.short	0x010a
        /*091a*/ 	.byte	0xff
	.zero		1


	//   ....[127]....
        /*091c*/ 	.word	0x0000c290
        /*0920*/ 	.word	0x00000000
        /*0924*/ 	.word	0x000000b0
        /*0928*/ 	.short	0x010a
        /*092a*/ 	.byte	0xff
	.zero		1


	//   ....[128]....
        /*092c*/ 	.word	0x0000c2f0
        /*0930*/ 	.word	0x00000004
        /*0934*/ 	.word	0x000000d0
        /*0938*/ 	.short	0x010a
        /*093a*/ 	.byte	0xff
	.zero		1


	//   ....[129]....
        /*093c*/ 	.word	0x0000c350
        /*0940*/ 	.word	0x00000000
        /*0944*/ 	.word	0x00000000
        /*0948*/ 	.short	0x010a
        /*094a*/ 	.byte	0xff
	.zero		1


	//   ....[130]....
        /*094c*/ 	.word	0x0000c3b0
        /*0950*/ 	.word	0x00000000
        /*0954*/ 	.word	0x00000000
        /*0958*/ 	.short	0x010a
        /*095a*/ 	.byte	0xff
	.zero		1


	//   ....[131]....
        /*095c*/ 	.word	0x0000c410
        /*0960*/ 	.word	0x00000000
        /*0964*/ 	.word	0x00000000
        /*0968*/ 	.short	0x010a
        /*096a*/ 	.byte	0xff
	.zero		1


	//   ....[132]....
        /*096c*/ 	.word	0x0000c470
        /*0970*/ 	.word	0x00000000
        /*0974*/ 	.word	0x000000b0
        /*0978*/ 	.short	0x010a
        /*097a*/ 	.byte	0xff
	.zero		1


	//   ....[133]....
        /*097c*/ 	.word	0x0000c4d0
        /*0980*/ 	.word	0x00000000
        /*0984*/ 	.word	0x000000a8
        /*0988*/ 	.short	0x010a
        /*098a*/ 	.byte	0xff
	.zero		1


	//   ....[134]....
        /*098c*/ 	.word	0x0000c530
        /*0990*/ 	.word	0x00000002
        /*0994*/ 	.word	0x00000080
        /*0998*/ 	.short	0x010a
        /*099a*/ 	.byte	0xff
	.zero		1


	//   ....[135]....
        /*099c*/ 	.word	0x0000c590
        /*09a0*/ 	.word	0x00000002
        /*09a4*/ 	.word	0x00000088
        /*09a8*/ 	.short	0x010a
        /*09aa*/ 	.byte	0xff
	.zero		1


	//   ....[136]....
        /*09ac*/ 	.word	0x0000c5f0
        /*09b0*/ 	.word	0x00000002
        /*09b4*/ 	.word	0x00000090
        /*09b8*/ 	.short	0x010a
        /*09ba*/ 	.byte	0xff
	.zero		1


	//   ....[137]....
        /*09bc*/ 	.word	0x0000c650
        /*09c0*/ 	.word	0x00000002
        /*09c4*/ 	.word	0x00000098
        /*09c8*/ 	.short	0x010a
        /*09ca*/ 	.byte	0xff
	.zero		1


	//   ....[138]....
        /*09cc*/ 	.word	0x0000c6b0
        /*09d0*/ 	.word	0x00000002
        /*09d4*/ 	.word	0x00000080
        /*09d8*/ 	.short	0x010a
        /*09da*/ 	.byte	0xff
	.zero		1


	//   ....[139]....
        /*09dc*/ 	.word	0x0000c710
        /*09e0*/ 	.word	0x00000002
        /*09e4*/ 	.word	0x00000088
        /*09e8*/ 	.short	0x010a
        /*09ea*/ 	.byte	0xff
	.zero		1


	//   ....[140]....
        /*09ec*/ 	.word	0x0000c770
        /*09f0*/ 	.word	0x00000002
        /*09f4*/ 	.word	0x00000090
        /*09f8*/ 	.short	0x010a
        /*09fa*/ 	.byte	0xff
	.zero		1


	//   ....[141]....
        /*09fc*/ 	.word	0x0000c7d0
        /*0a00*/ 	.word	0x00000000
        /*0a04*/ 	.word	0x00000098
        /*0a08*/ 	.short	0x010a
        /*0a0a*/ 	.byte	0xff
	.zero		1


	//   ....[142]....
        /*0a0c*/ 	.word	0x0000c830
        /*0a10*/ 	.word	0x00000000
        /*0a14*/ 	.word	0x00000080
        /*0a18*/ 	.short	0x010a
        /*0a1a*/ 	.byte	0xff
	.zero		1


	//   ....[143]....
        /*0a1c*/ 	.word	0x0000c890
        /*0a20*/ 	.word	0x00000000
        /*0a24*/ 	.word	0x00000088
        /*0a28*/ 	.short	0x010a
        /*0a2a*/ 	.byte	0xff
	.zero		1


	//   ....[144]....
        /*0a2c*/ 	.word	0x0000c8f0
        /*0a30*/ 	.word	0x00000002
        /*0a34*/ 	.word	0x00000090
        /*0a38*/ 	.short	0x010a
        /*0a3a*/ 	.byte	0xff
	.zero		1


	//   ....[145]....
        /*0a3c*/ 	.word	0x0000c950
        /*0a40*/ 	.word	0x00000000
        /*0a44*/ 	.word	0x000000b0
        /*0a48*/ 	.short	0x010a
        /*0a4a*/ 	.byte	0xff
	.zero		1


	//   ....[146]....
        /*0a4c*/ 	.word	0x0000c9b0
        /*0a50*/ 	.word	0x00000002
        /*0a54*/ 	.word	0x00000060
        /*0a58*/ 	.short	0x010a
        /*0a5a*/ 	.byte	0xff
	.zero		1


	//   ....[147]....
        /*0a5c*/ 	.word	0x0000ca00
        /*0a60*/ 	.word	0x00000050
        /*0a64*/ 	.word	0x000000c0
        /*0a68*/ 	.short	0x010a
        /*0a6a*/ 	.byte	0xff
	.zero		1


	//   ....[148]....
        /*0a6c*/ 	.word	0x0000ca50
        /*0a70*/ 	.word	0x00000002
        /*0a74*/ 	.word	0x00000060
        /*0a78*/ 	.short	0x010a
        /*0a7a*/ 	.byte	0xff
	.zero		1


	//   ....[149]....
        /*0a7c*/ 	.word	0x0000caa0
        /*0a80*/ 	.word	0x00000006
        /*0a84*/ 	.word	0x00000060
        /*0a88*/ 	.short	0x010a
        /*0a8a*/ 	.byte	0xff
	.zero		1


	//   ....[150]....
        /*0a8c*/ 	.word	0x0000caf0
        /*0a90*/ 	.word	0x00000000
        /*0a94*/ 	.word	0x00000060
        /*0a98*/ 	.short	0x010a
        /*0a9a*/ 	.byte	0xff
	.zero		1


	//   ....[151]....
        /*0a9c*/ 	.word	0x0000cb40
        /*0aa0*/ 	.word	0x00000006
        /*0aa4*/ 	.word	0x00000060
        /*0aa8*/ 	.short	0x010a
        /*0aaa*/ 	.byte	0xff
	.zero		1


	//   ....[152]....
        /*0aac*/ 	.word	0x0000cb90
        /*0ab0*/ 	.word	0x00000006
        /*0ab4*/ 	.word	0x00000060
        /*0ab8*/ 	.short	0x010a
        /*0aba*/ 	.byte	0xff
	.zero		1


	//   ....[153]....
        /*0abc*/ 	.word	0x0000cbe0
        /*0ac0*/ 	.word	0x00000006
        /*0ac4*/ 	.word	0x00000060
        /*0ac8*/ 	.short	0x010a
        /*0aca*/ 	.byte	0xff
	.zero		1


	//   ....[154]....
        /*0acc*/ 	.word	0x0000cc30
        /*0ad0*/ 	.word	0x00000000
        /*0ad4*/ 	.word	0x00000060
        /*0ad8*/ 	.short	0x010a
        /*0ada*/ 	.byte	0xff
	.zero		1


	//----- nvinfo : EIATTR_NUM_MBARRIERS
	.align		4
.L_47:
        /*0adc*/ 	.byte	0x03, 0x38
        /*0ade*/ 	.short	0x001c


	//----- nvinfo : EIATTR_EXIT_INSTR_OFFSETS
	.align		4
        /*0ae0*/ 	.byte	0x04, 0x1c
        /*0ae2*/ 	.short	(.L_49 - .L_48)


	//   ....[0]....
.L_48:
        /*0ae4*/ 	.word	0x00003030


	//   ....[1]....
        /*0ae8*/ 	.word	0x000032e0


	//   ....[2]....
        /*0aec*/ 	.word	0x00003340


	//   ....[3]....
        /*0af0*/ 	.word	0x000041a0


	//   ....[4]....
        /*0af4*/ 	.word	0x00005bc0


	//   ....[5]....
        /*0af8*/ 	.word	0x00005c00


	//   ....[6]....
        /*0afc*/ 	.word	0x0000bd80


	//   ....[7]....
        /*0b00*/ 	.word	0x0000be00


	//   ....[8]....
        /*0b04*/ 	.word	0x0000be30


	//   ....[9]....
        /*0b08*/ 	.word	0x0000beb0


	//----- nvinfo : EIATTR_MAX_THREADS
	.align		4
.L_49:
        /*0b0c*/ 	.byte	0x04, 0x05
        /*0b0e*/ 	.short	(.L_51 - .L_50)
.L_50:
        /*0b10*/ 	.word	0x00000100
        /*0b14*/ 	.word	0x00000001
        /*0b18*/ 	.word	0x00000001


	//----- nvinfo : EIATTR_CRS_STACK_SIZE
	.align		4
.L_51:
        /*0b1c*/ 	.byte	0x04, 0x1e
        /*0b1e*/ 	.short	(.L_53 - .L_52)
.L_52:
        /*0b20*/ 	.word	0x00000000


	//----- nvinfo : EIATTR_CBANK_PARAM_SIZE
	.align		4
.L_53:
        /*0b24*/ 	.byte	0x03, 0x19
        /*0b26*/ 	.short	0x0900


	//----- nvinfo : EIATTR_PARAM_CBANK
	.align		4
        /*0b28*/ 	.byte	0x04, 0x0a
        /*0b2a*/ 	.short	(.L_55 - .L_54)
	.align		4
.L_54:
        /*0b2c*/ 	.word	index@(.nv.constant0._ZN7cutlass13device_kernelINS_4conv6kernel13ConvUniversalINS1_16ConvProblemShapeILNS1_8OperatorE1ELi3EEENS1_10collective14CollectiveConvINS1_47MainloopSm100TmaUmmaWarpSpecializedImplicitGemmILS5_1ELi6ELi3ELi1ELi2EN4cute5tupleIJNSA_1CILi1EEESD_SD_EEEEENSB_IJNSC_ILi128EEESG_NSB_IJNSC_ILi32EEEEEEEEENS_10tfloat32_tESK_NSA_8TiledMMAINSA_8MMA_AtomIJNSA_17SM100_MMA_TF32_SSISK_SK_fLi128ELi128ELNSA_4UMMA5MajorE0ELSP_1ELNSO_7ScaleInE0ELSQ_0EEEEEENSA_6LayoutISE_NSB_IJNSC_ILi0EEESU_SU_EEEEENSB_IJNSA_10UnderscoreESX_SX_EEEEENS7_6detail27Sm100ImplicitGemmTileTraitsINSA_20SM90_TMA_LOAD_IM2COLENSA_14ComposedLayoutINSA_7SwizzleILi3ELi4ELi3EEENSA_18smem_ptr_flag_bitsILi32EEENST_INSB_IJNSC_ILi8EEESH_EEENSB_IJSH_SD_EEEEEEEvEENS11_INSA_13SM90_TMA_LOADENS13_INS14_ILi2ELi5ELi2EEES17_NST_INSB_IJSH_NSC_ILi4EEEEEENSB_IJSD_SH_EEEEEEEvEEEENS_8epilogue10collective18CollectiveEpilogueINS1N_23Sm100TmaWarpSpecializedILi4ELi2ELi16ELb1ELb0EEEJSJ_NSB_IJNST_ISG_SD_EENST_INSC_ILi16EEESD_EEEEESK_NSB_IJNSB_IJllllEEESD_SU_EEESK_S1X_NS1N_6fusion15FusionCallbacksIS1R_NS1Y_17LinearCombinationISK_fSK_fLNS_15FloatRoundStyleE2EEESJ_S1V_JEEENSA_5SM1004TMEM4LOAD26SM100_TMEM_LOAD_32dp32b16xES12_NS13_INS14_ILi2ELi4ELi3EEES17_NST_INSB_IJS18_S1T_EEENSB_IJS1T_SD_EEEEEEENSA_39AutoVectorizingCopyWithAssumedAlignmentILi128EEENSA_21SM90_TMA_STORE_IM2COLES2C_S2E_S2E_EEEvvEEEEvNT_6ParamsE)
        /*0b30*/ 	.short	0x0380
        /*0b32*/ 	.short	0x0900


	//----- nvinfo : EIATTR_SW_WAR
	.align		4
.L_55:
        /*0b34*/ 	.byte	0x04, 0x36
        /*0b36*/ 	.short	(.L_57 - .L_56)
.L_56:
        /*0b38*/ 	.word	0x00000008
.L_57:


//--------------------- .nv.callgraph             --------------------------
	.section	.nv.callgraph,"",@"SHT_CUDA_CALLGRAPH"
	.align	4
	.sectionentsize	8
	.align		4
        /*0000*/ 	.word	0x00000000
	.align		4
        /*0004*/ 	.word	0xffffffff
	.align		4
        /*0008*/ 	.word	index@(_ZN7cutlass13device_kernelINS_4conv6kernel13ConvUniversalINS1_16ConvProblemShapeILNS1_8OperatorE1ELi3EEENS1_10collective14CollectiveConvINS1_47MainloopSm100TmaUmmaWarpSpecializedImplicitGemmILS5_1ELi6ELi3ELi1ELi2EN4cute5tupleIJNSA_1CILi1EEESD_SD_EEEEENSB_IJNSC_ILi128EEESG_NSB_IJNSC_ILi32EEEEEEEEENS_10tfloat32_tESK_NSA_8TiledMMAINSA_8MMA_AtomIJNSA_17SM100_MMA_TF32_SSISK_SK_fLi128ELi128ELNSA_4UMMA5MajorE0ELSP_1ELNSO_7ScaleInE0ELSQ_0EEEEEENSA_6LayoutISE_NSB_IJNSC_ILi0EEESU_SU_EEEEENSB_IJNSA_10UnderscoreESX_SX_EEEEENS7_6detail27Sm100ImplicitGemmTileTraitsINSA_20SM90_TMA_LOAD_IM2COLENSA_14ComposedLayoutINSA_7SwizzleILi3ELi4ELi3EEENSA_18smem_ptr_flag_bitsILi32EEENST_INSB_IJNSC_ILi8EEESH_EEENSB_IJSH_SD_EEEEEEEvEENS11_INSA_13SM90_TMA_LOADENS13_INS14_ILi2ELi5ELi2EEES17_NST_INSB_IJSH_NSC_ILi4EEEEEENSB_IJSD_SH_EEEEEEEvEEEENS_8epilogue10collective18CollectiveEpilogueINS1N_23Sm100TmaWarpSpecializedILi4ELi2ELi16ELb1ELb0EEEJSJ_NSB_IJNST_ISG_SD_EENST_INSC_ILi16EEESD_EEEEESK_NSB_IJNSB_IJllllEEESD_SU_EEESK_S1X_NS1N_6fusion15FusionCallbacksIS1R_NS1Y_17LinearCombinationISK_fSK_fLNS_15FloatRoundStyleE2EEESJ_S1V_JEEENSA_5SM1004TMEM4LOAD26SM100_TMEM_LOAD_32dp32b16xES12_NS13_INS14_ILi2ELi4ELi3EEES17_NST_INSB_IJS18_S1T_EEENSB_IJS1T_SD_EEEEEEENSA_39AutoVectorizingCopyWithAssumedAlignmentILi128EEENSA_21SM90_TMA_STORE_IM2COLES2C_S2E_S2E_EEEvvEEEEvNT_6ParamsE)
	.align		4
        /*000c*/ 	.word	index@(__assertfail)
	.align		4
        /*0010*/ 	.word	0x00000000
	.align		4
        /*0014*/ 	.word	0xfffffffe
	.align		4
        /*0018*/ 	.word	0x00000000
	.align		4
        /*001c*/ 	.word	0xfffffffd
	.align		4
        /*0020*/ 	.word	0x00000000
	.align		4
        /*0024*/ 	.word	0xfffffffc


//--------------------- .nv.constant4             --------------------------
	.section	.nv.constant4,"a",@progbits
	.align	8
	.align		8
.nv.constant4:
        /*0000*/ 	.dword	__assertfail
	.align		8
        /*0008*/ 	.dword	__unnamed_1
	.align		8
        /*0010*/ 	.dword	__unnamed_2
	.align		8
        /*0018*/ 	.dword	_ZN39_INTERNAL_3b1b73a8_4_k_cu_85dbbb5e_37074cuda3std3__45__cpo5beginE
	.align		8
        /*0020*/ 	.dword	_ZN39_INTERNAL_3b1b73a8_4_k_cu_85dbbb5e_37074cuda3std3__45__cpo3endE
	.align		8
        /*0028*/ 	.dword	_ZN39_INTERNAL_3b1b73a8_4_k_cu_85dbbb5e_37074cuda3std3__45__cpo6cbeginE
	.align		8
        /*0030*/ 	.dword	_ZN39_INTERNAL_3b1b73a8_4_k_cu_85dbbb5e_37074cuda3std3__45__cpo4cendE
	.align		8
        /*0038*/ 	.dword	_ZN39_INTERNAL_3b1b73a8_4_k_cu_85dbbb5e_37074cuda3std3__441_GLOBAL__N__3b1b73a8_4_k_cu_85dbbb5e_37076ignoreE
	.align		8
        /*0040*/ 	.dword	_ZN39_INTERNAL_3b1b73a8_4_k_cu_85dbbb5e_37074cuda3std3__419piecewise_constructE
	.align		8
        /*0048*/ 	.dword	_ZN39_INTERNAL_3b1b73a8_4_k_cu_85dbbb5e_37074cuda3std3__48in_placeE
	.align		8
        /*0050*/ 	.dword	_ZN39_INTERNAL_3b1b73a8_4_k_cu_85dbbb5e_37074cuda3std6ranges3__45__cpo4swapE
	.align		8
        /*0058*/ 	.dword	_ZN39_INTERNAL_3b1b73a8_4_k_cu_85dbbb5e_37074cuda3std6ranges3__45__cpo9iter_moveE
	.align		8
        /*0060*/ 	.dword	_ZN39_INTERNAL_3b1b73a8_4_k_cu_85dbbb5e_37074cute7productE
	.align		8
        /*0068*/ 	.dword	_ZN39_INTERNAL_3b1b73a8_4_k_cu_85dbbb5e_37074cute1_E
	.align		8
        /*0070*/ 	.dword	$str$27
	.align		8
        /*0078*/ 	.dword	$str$28
	.align		8
        /*0080*/ 	.dword	$str$29
	.align		8
        /*0088*/ 	.dword	$str$30


//--------------------- .text._ZN7cutlass13device_kernelINS_4conv6kernel13ConvUniversalINS1_16ConvProblemShapeILNS1_8OperatorE1ELi3EEENS1_10collective14CollectiveConvINS1_47MainloopSm100TmaUmmaWarpSpecializedImplicitGemmILS5_1ELi6ELi3ELi1ELi2EN4cute5tupleIJNSA_1CILi1EEESD_SD_EEEEENSB_IJNSC_ILi128EEESG_NSB_IJNSC_ILi32EEEEEEEEENS_10tfloat32_tESK_NSA_8TiledMMAINSA_8MMA_AtomIJNSA_17SM100_MMA_TF32_SSISK_SK_fLi128ELi128ELNSA_4UMMA5MajorE0ELSP_1ELNSO_7ScaleInE0ELSQ_0EEEEEENSA_6LayoutISE_NSB_IJNSC_ILi0EEESU_SU_EEEEENSB_IJNSA_10UnderscoreESX_SX_EEEEENS7_6detail27Sm100ImplicitGemmTileTraitsINSA_20SM90_TMA_LOAD_IM2COLENSA_14ComposedLayoutINSA_7SwizzleILi3ELi4ELi3EEENSA_18smem_ptr_flag_bitsILi32EEENST_INSB_IJNSC_ILi8EEESH_EEENSB_IJSH_SD_EEEEEEEvEENS11_INSA_13SM90_TMA_LOADENS13_INS14_ILi2ELi5ELi2EEES17_NST_INSB_IJSH_NSC_ILi4EEEEEENSB_IJSD_SH_EEEEEEEvEEEENS_8epilogue10collective18CollectiveEpilogueINS1N_23Sm100TmaWarpSpecializedILi4ELi2ELi16ELb1ELb0EEEJSJ_NSB_IJNST_ISG_SD_EENST_INSC_ILi16EEESD_EEEEESK_NSB_IJNSB_IJllllEEESD_SU_EEESK_S1X_NS1N_6fusion15FusionCallbacksIS1R_NS1Y_17LinearCombinationISK_fSK_fLNS_15FloatRoundStyleE2EEESJ_S1V_JEEENSA_5SM1004TMEM4LOAD26SM100_TMEM_LOAD_32dp32b16xES12_NS13_INS14_ILi2ELi4ELi3EEES17_NST_INSB_IJS18_S1T_EEENSB_IJS1T_SD_EEEEEEENSA_39AutoVectorizingCopyWithAssumedAlignmentILi128EEENSA_21SM90_TMA_STORE_IM2COLES2C_S2E_S2E_EEEvvEEEEvNT_6ParamsE --------------------------
	.section	.text._ZN7cutlass13device_kernelINS_4conv6kernel13ConvUniversalINS1_16ConvProblemShapeILNS1_8OperatorE1ELi3EEENS1_10collective14CollectiveConvINS1_47MainloopSm100TmaUmmaWarpSpecializedImplicitGemmILS5_1ELi6ELi3ELi1ELi2EN4cute5tupleIJNSA_1CILi1EEESD_SD_EEEEENSB_IJNSC_ILi128EEESG_NSB_IJNSC_ILi32EEEEEEEEENS_10tfloat32_tESK_NSA_8TiledMMAINSA_8MMA_AtomIJNSA_17SM100_MMA_TF32_SSISK_SK_fLi128ELi128ELNSA_4UMMA5MajorE0ELSP_1ELNSO_7ScaleInE0ELSQ_0EEEEEENSA_6LayoutISE_NSB_IJNSC_ILi0EEESU_SU_EEEEENSB_IJNSA_10UnderscoreESX_SX_EEEEENS7_6detail27Sm100ImplicitGemmTileTraitsINSA_20SM90_TMA_LOAD_IM2COLENSA_14ComposedLayoutINSA_7SwizzleILi3ELi4ELi3EEENSA_18smem_ptr_flag_bitsILi32EEENST_INSB_IJNSC_ILi8EEESH_EEENSB_IJSH_SD_EEEEEEEvEENS11_INSA_13SM90_TMA_LOADENS13_INS14_ILi2ELi5ELi2EEES17_NST_INSB_IJSH_NSC_ILi4EEEEEENSB_IJSD_SH_EEEEEEEvEEEENS_8epilogue10collective18CollectiveEpilogueINS1N_23Sm100TmaWarpSpecializedILi4ELi2ELi16ELb1ELb0EEEJSJ_NSB_IJNST_ISG_SD_EENST_INSC_ILi16EEESD_EEEEESK_NSB_IJNSB_IJllllEEESD_SU_EEESK_S1X_NS1N_6fusion15FusionCallbacksIS1R_NS1Y_17LinearCombinationISK_fSK_fLNS_15FloatRoundStyleE2EEESJ_S1V_JEEENSA_5SM1004TMEM4LOAD26SM100_TMEM_LOAD_32dp32b16xES12_NS13_INS14_ILi2ELi4ELi3EEES17_NST_INSB_IJS18_S1T_EEENSB_IJS1T_SD_EEEEEEENSA_39AutoVectorizingCopyWithAssumedAlignmentILi128EEENSA_21SM90_TMA_STORE_IM2COLES2C_S2E_S2E_EEEvvEEEEvNT_6ParamsE,"ax",@progbits
	.align	128
.text._ZN7cutlass13device_kernelINS_4conv6kernel13ConvUniversalINS1_16ConvProblemShapeILNS1_8OperatorE1ELi3EEENS1_10collective14CollectiveConvINS1_47MainloopSm100TmaUmmaWarpSpecializedImplicitGemmILS5_1ELi6ELi3ELi1ELi2EN4cute5tupleIJNSA_1CILi1EEESD_SD_EEEEENSB_IJNSC_ILi128EEESG_NSB_IJNSC_ILi32EEEEEEEEENS_10tfloat32_tESK_NSA_8TiledMMAINSA_8MMA_AtomIJNSA_17SM100_MMA_TF32_SSISK_SK_fLi128ELi128ELNSA_4UMMA5MajorE0ELSP_1ELNSO_7ScaleInE0ELSQ_0EEEEEENSA_6LayoutISE_NSB_IJNSC_ILi0EEESU_SU_EEEEENSB_IJNSA_10UnderscoreESX_SX_EEEEENS7_6detail27Sm100ImplicitGemmTileTraitsINSA_20SM90_TMA_LOAD_IM2COLENSA_14ComposedLayoutINSA_7SwizzleILi3ELi4ELi3EEENSA_18smem_ptr_flag_bitsILi32EEENST_INSB_IJNSC_ILi8EEESH_EEENSB_IJSH_SD_EEEEEEEvEENS11_INSA_13SM90_TMA_LOADENS13_INS14_ILi2ELi5ELi2EEES17_NST_INSB_IJSH_NSC_ILi4EEEEEENSB_IJSD_SH_EEEEEEEvEEEENS_8epilogue10collective18CollectiveEpilogueINS1N_23Sm100TmaWarpSpecializedILi4ELi2ELi16ELb1ELb0EEEJSJ_NSB_IJNST_ISG_SD_EENST_INSC_ILi16EEESD_EEEEESK_NSB_IJNSB_IJllllEEESD_SU_EEESK_S1X_NS1N_6fusion15FusionCallbacksIS1R_NS1Y_17LinearCombinationISK_fSK_fLNS_15FloatRoundStyleE2EEESJ_S1V_JEEENSA_5SM1004TMEM4LOAD26SM100_TMEM_LOAD_32dp32b16xES12_NS13_INS14_ILi2ELi4ELi3EEES17_NST_INSB_IJS18_S1T_EEENSB_IJS1T_SD_EEEEEEENSA_39AutoVectorizingCopyWithAssumedAlignmentILi128EEENSA_21SM90_TMA_STORE_IM2COLES2C_S2E_S2E_EEEvvEEEEvNT_6ParamsE:
        .type           _ZN7cutlass13device_kernelINS_4conv6kernel13ConvUniversalINS1_16ConvProblemShapeILNS1_8OperatorE1ELi3EEENS1_10collective14CollectiveConvINS1_47MainloopSm100TmaUmmaWarpSpecializedImplicitGemmILS5_1ELi6ELi3ELi1ELi2EN4cute5tupleIJNSA_1CILi1EEESD_SD_EEEEENSB_IJNSC_ILi128EEESG_NSB_IJNSC_ILi32EEEEEEEEENS_10tfloat32_tESK_NSA_8TiledMMAINSA_8MMA_AtomIJNSA_17SM100_MMA_TF32_SSISK_SK_fLi128ELi128ELNSA_4UMMA5MajorE0ELSP_1ELNSO_7ScaleInE0ELSQ_0EEEEEENSA_6LayoutISE_NSB_IJNSC_ILi0EEESU_SU_EEEEENSB_IJNSA_10UnderscoreESX_SX_EEEEENS7_6detail27Sm100ImplicitGemmTileTraitsINSA_20SM90_TMA_LOAD_IM2COLENSA_14ComposedLayoutINSA_7SwizzleILi3ELi4ELi3EEENSA_18smem_ptr_flag_bitsILi32EEENST_INSB_IJNSC_ILi8EEESH_EEENSB_IJSH_SD_EEEEEEEvEENS11_INSA_13SM90_TMA_LOADENS13_INS14_ILi2ELi5ELi2EEES17_NST_INSB_IJSH_NSC_ILi4EEEEEENSB_IJSD_SH_EEEEEEEvEEEENS_8epilogue10collective18CollectiveEpilogueINS1N_23Sm100TmaWarpSpecializedILi4ELi2ELi16ELb1ELb0EEEJSJ_NSB_IJNST_ISG_SD_EENST_INSC_ILi16EEESD_EEEEESK_NSB_IJNSB_IJllllEEESD_SU_EEESK_S1X_NS1N_6fusion15FusionCallbacksIS1R_NS1Y_17LinearCombinationISK_fSK_fLNS_15FloatRoundStyleE2EEESJ_S1V_JEEENSA_5SM1004TMEM4LOAD26SM100_TMEM_LOAD_32dp32b16xES12_NS13_INS14_ILi2ELi4ELi3EEES17_NST_INSB_IJS18_S1T_EEENSB_IJS1T_SD_EEEEEEENSA_39AutoVectorizingCopyWithAssumedAlignmentILi128EEENSA_21SM90_TMA_STORE_IM2COLES2C_S2E_S2E_EEEvvEEEEvNT_6ParamsE,@function
        .size           _ZN7cutlass13device_kernelINS_4conv6kernel13ConvUniversalINS1_16ConvProblemShapeILNS1_8OperatorE1ELi3EEENS1_10collective14CollectiveConvINS1_47MainloopSm100TmaUmmaWarpSpecializedImplicitGemmILS5_1ELi6ELi3ELi1ELi2EN4cute5tupleIJNSA_1CILi1EEESD_SD_EEEEENSB_IJNSC_ILi128EEESG_NSB_IJNSC_ILi32EEEEEEEEENS_10tfloat32_tESK_NSA_8TiledMMAINSA_8MMA_AtomIJNSA_17SM100_MMA_TF32_SSISK_SK_fLi128ELi128ELNSA_4UMMA5MajorE0ELSP_1ELNSO_7ScaleInE0ELSQ_0EEEEEENSA_6LayoutISE_NSB_IJNSC_ILi0EEESU_SU_EEEEENSB_IJNSA_10UnderscoreESX_SX_EEEEENS7_6detail27Sm100ImplicitGemmTileTraitsINSA_20SM90_TMA_LOAD_IM2COLENSA_14ComposedLayoutINSA_7SwizzleILi3ELi4ELi3EEENSA_18smem_ptr_flag_bitsILi32EEENST_INSB_IJNSC_ILi8EEESH_EEENSB_IJSH_SD_EEEEEEEvEENS11_INSA_13SM90_TMA_LOADENS13_INS14_ILi2ELi5ELi2EEES17_NST_INSB_IJSH_NSC_ILi4EEEEEENSB_IJSD_SH_EEEEEEEvEEEENS_8epilogue10collective18CollectiveEpilogueINS1N_23Sm100TmaWarpSpecializedILi4ELi2ELi16ELb1ELb0EEEJSJ_NSB_IJNST_ISG_SD_EENST_INSC_ILi16EEESD_EEEEESK_NSB_IJNSB_IJllllEEESD_SU_EEESK_S1X_NS1N_6fusion15FusionCallbacksIS1R_NS1Y_17LinearCombinationISK_fSK_fLNS_15FloatRoundStyleE2EEESJ_S1V_JEEENSA_5SM1004TMEM4LOAD26SM100_TMEM_LOAD_32dp32b16xES12_NS13_INS14_ILi2ELi4ELi3EEES17_NST_INSB_IJS18_S1T_EEENSB_IJS1T_SD_EEEEEEENSA_39AutoVectorizingCopyWithAssumedAlignmentILi128EEENSA_21SM90_TMA_STORE_IM2COLES2C_S2E_S2E_EEEvvEEEEvNT_6ParamsE,(.L_x_216 - _ZN7cutlass13device_kernelINS_4conv6kernel13ConvUniversalINS1_16ConvProblemShapeILNS1_8OperatorE1ELi3EEENS1_10collective14CollectiveConvINS1_47MainloopSm100TmaUmmaWarpSpecializedImplicitGemmILS5_1ELi6ELi3ELi1ELi2EN4cute5tupleIJNSA_1CILi1EEESD_SD_EEEEENSB_IJNSC_ILi128EEESG_NSB_IJNSC_ILi32EEEEEEEEENS_10tfloat32_tESK_NSA_8TiledMMAINSA_8MMA_AtomIJNSA_17SM100_MMA_TF32_SSISK_SK_fLi128ELi128ELNSA_4UMMA5MajorE0ELSP_1ELNSO_7ScaleInE0ELSQ_0EEEEEENSA_6LayoutISE_NSB_IJNSC_ILi0EEESU_SU_EEEEENSB_IJNSA_10UnderscoreESX_SX_EEEEENS7_6detail27Sm100ImplicitGemmTileTraitsINSA_20SM90_TMA_LOAD_IM2COLENSA_14ComposedLayoutINSA_7SwizzleILi3ELi4ELi3EEENSA_18smem_ptr_flag_bitsILi32EEENST_INSB_IJNSC_ILi8EEESH_EEENSB_IJSH_SD_EEEEEEEvEENS11_INSA_13SM90_TMA_LOADENS13_INS14_ILi2ELi5ELi2EEES17_NST_INSB_IJSH_NSC_ILi4EEEEEENSB_IJSD_SH_EEEEEEEvEEEENS_8epilogue10collective18CollectiveEpilogueINS1N_23Sm100TmaWarpSpecializedILi4ELi2ELi16ELb1ELb0EEEJSJ_NSB_IJNST_ISG_SD_EENST_INSC_ILi16EEESD_EEEEESK_NSB_IJNSB_IJllllEEESD_SU_EEESK_S1X_NS1N_6fusion15FusionCallbacksIS1R_NS1Y_17LinearCombinationISK_fSK_fLNS_15FloatRoundStyleE2EEESJ_S1V_JEEENSA_5SM1004TMEM4LOAD26SM100_TMEM_LOAD_32dp32b16xES12_NS13_INS14_ILi2ELi4ELi3EEES17_NST_INSB_IJS18_S1T_EEENSB_IJS1T_SD_EEEEEEENSA_39AutoVectorizingCopyWithAssumedAlignmentILi128EEENSA_21SM90_TMA_STORE_IM2COLES2C_S2E_S2E_EEEvvEEEEvNT_6ParamsE)
        .other          _ZN7cutlass13device_kernelINS_4conv6kernel13ConvUniversalINS1_16ConvProblemShapeILNS1_8OperatorE1ELi3EEENS1_10collective14CollectiveConvINS1_47MainloopSm100TmaUmmaWarpSpecializedImplicitGemmILS5_1ELi6ELi3ELi1ELi2EN4cute5tupleIJNSA_1CILi1EEESD_SD_EEEEENSB_IJNSC_ILi128EEESG_NSB_IJNSC_ILi32EEEEEEEEENS_10tfloat32_tESK_NSA_8TiledMMAINSA_8MMA_AtomIJNSA_17SM100_MMA_TF32_SSISK_SK_fLi128ELi128ELNSA_4UMMA5MajorE0ELSP_1ELNSO_7ScaleInE0ELSQ_0EEEEEENSA_6LayoutISE_NSB_IJNSC_ILi0EEESU_SU_EEEEENSB_IJNSA_10UnderscoreESX_SX_EEEEENS7_6detail27Sm100ImplicitGemmTileTraitsINSA_20SM90_TMA_LOAD_IM2COLENSA_14ComposedLayoutINSA_7SwizzleILi3ELi4ELi3EEENSA_18smem_ptr_flag_bitsILi32EEENST_INSB_IJNSC_ILi8EEESH_EEENSB_IJSH_SD_EEEEEEEvEENS11_INSA_13SM90_TMA_LOADENS13_INS14_ILi2ELi5ELi2EEES17_NST_INSB_IJSH_NSC_ILi4EEEEEENSB_IJSD_SH_EEEEEEEvEEEENS_8epilogue10collective18CollectiveEpilogueINS1N_23Sm100TmaWarpSpecializedILi4ELi2ELi16ELb1ELb0EEEJSJ_NSB_IJNST_ISG_SD_EENST_INSC_ILi16EEESD_EEEEESK_NSB_IJNSB_IJllllEEESD_SU_EEESK_S1X_NS1N_6fusion15FusionCallbacksIS1R_NS1Y_17LinearCombinationISK_fSK_fLNS_15FloatRoundStyleE2EEESJ_S1V_JEEENSA_5SM1004TMEM4LOAD26SM100_TMEM_LOAD_32dp32b16xES12_NS13_INS14_ILi2ELi4ELi3EEES17_NST_INSB_IJS18_S1T_EEENSB_IJS1T_SD_EEEEEEENSA_39AutoVectorizingCopyWithAssumedAlignmentILi128EEENSA_21SM90_TMA_STORE_IM2COLES2C_S2E_S2E_EEEvvEEEEvNT_6ParamsE,@"STO_CUDA_ENTRY STV_DEFAULT"
_ZN7cutlass13device_kernelINS_4conv6kernel13ConvUniversalINS1_16ConvProblemShapeILNS1_8OperatorE1ELi3EEENS1_10collective14CollectiveConvINS1_47MainloopSm100TmaUmmaWarpSpecializedImplicitGemmILS5_1ELi6ELi3ELi1ELi2EN4cute5tupleIJNSA_1CILi1EEESD_SD_EEEEENSB_IJNSC_ILi128EEESG_NSB_IJNSC_ILi32EEEEEEEEENS_10tfloat32_tESK_NSA_8TiledMMAINSA_8MMA_AtomIJNSA_17SM100_MMA_TF32_SSISK_SK_fLi128ELi128ELNSA_4UMMA5MajorE0ELSP_1ELNSO_7ScaleInE0ELSQ_0EEEEEENSA_6LayoutISE_NSB_IJNSC_ILi0EEESU_SU_EEEEENSB_IJNSA_10UnderscoreESX_SX_EEEEENS7_6detail27Sm100ImplicitGemmTileTraitsINSA_20SM90_TMA_LOAD_IM2COLENSA_14ComposedLayoutINSA_7SwizzleILi3ELi4ELi3EEENSA_18smem_ptr_flag_bitsILi32EEENST_INSB_IJNSC_ILi8EEESH_EEENSB_IJSH_SD_EEEEEEEvEENS11_INSA_13SM90_TMA_LOADENS13_INS14_ILi2ELi5ELi2EEES17_NST_INSB_IJSH_NSC_ILi4EEEEEENSB_IJSD_SH_EEEEEEEvEEEENS_8epilogue10collective18CollectiveEpilogueINS1N_23Sm100TmaWarpSpecializedILi4ELi2ELi16ELb1ELb0EEEJSJ_NSB_IJNST_ISG_SD_EENST_INSC_ILi16EEESD_EEEEESK_NSB_IJNSB_IJllllEEESD_SU_EEESK_S1X_NS1N_6fusion15FusionCallbacksIS1R_NS1Y_17LinearCombinationISK_fSK_fLNS_15FloatRoundStyleE2EEESJ_S1V_JEEENSA_5SM1004TMEM4LOAD26SM100_TMEM_LOAD_32dp32b16xES12_NS13_INS14_ILi2ELi4ELi3EEES17_NST_INSB_IJS18_S1T_EEENSB_IJS1T_SD_EEEEEEENSA_39AutoVectorizingCopyWithAssumedAlignmentILi128EEENSA_21SM90_TMA_STORE_IM2COLES2C_S2E_S2E_EEEvvEEEEvNT_6ParamsE:
[----:B------:R-:W1:Y:S01]  /*0000*/  LDC R1, c[0x0][0x37c] ;  /* 0x0000df00ff017b82 */ /* 0x000e620000000800 */
[----:B------:R-:W2:Y:S01]  /*0010*/  S2R R58, SR_TID.X ;  /* 0x00000000003a7919 */ /* 0x000ea20000002100 */
[----:B------:R-:W3:Y:S01]  /*0020*/  LDCU.64 UR8, c[0x0][0x990] ;  /* 0x00013200ff0877ac */ /* 0x000ee20008000a00 */
[----:B-1----:R-:W-:Y:S01]  /*0030*/  VIADD R1, R1, 0xfffffff8 ;  /* 0xfffffff801017836 */ /* 0x002fe20000000000 */
[----:B------:R-:W-:Y:S02]  /*0040*/  PRMT R60, RZ, 0x7610, R60 ;  /* 0x00007610ff3c7816 */ /* 0x000fe4000000003c */
[----:B------:R-:W-:Y:S01]  /*0050*/  ELECT P3, URZ, PT ;  /* 0x0000000000ff782f */ /* 0x000fe20003860000 */
[----:B---3--:R-:W-:-:S04]  /*0060*/  UISETP.NE.U32.AND UP0, UPT, UR8, URZ, UPT ;  /* 0x000000ff0800728c */ /* 0x008fc8000bf05070 */
[----:B------:R-:W-:Y:S01]  /*0070*/  UISETP.NE.AND.EX UP0, UPT, UR9, URZ, UPT, UP0 ;  /* 0x000000ff0900728c */ /* 0x000fe2000bf05300 */
[----:B--2---:R-:W-:-:S05]  /*0080*/  SHF.R.U32.HI R61, RZ, 0x5, R58 ;  /* 0x00000005ff3d7819 */ /* 0x004fca000001163a */
[----:B------:R-:W1:Y:S02]  /*0090*/  SHFL.IDX PT, R0, R61, RZ, 0x1f ;  /* 0x00001fff3d007589 */ /* 0x000e6400000e0000 */
[----:B-1----:R-:W-:Y:S01]  /*00a0*/  R2UR UR18, R0 ;  /* 0x00000000001272ca */ /* 0x002fe200000e0000 */
[----:B------:R-:W-:-:S14]  /*00b0*/  BRA.U UP0, `(.L_x_0) ;  /* 0x0000000100307547 */ /* 0x000fdc000b800000 */
[----:B------:R-:W1:Y:S02]  /*00c0*/  LDCU.64 UR4, c[0x0][0x988] ;  /* 0x00013100ff0477ac */ /* 0x000e640008000a00 */
[----:B-1----:R-:W-:-:S04]  /*00d0*/  UISETP.NE.U32.AND UP0, UPT, UR4, URZ, UPT ;  /* 0x000000ff0400728c */ /* 0x002fc8000bf05070 */
[----:B------:R-:W-:-:S09]  /*00e0*/  UISETP.NE.AND.EX UP0, UPT, UR5, URZ, UPT, UP0 ;  /* 0x000000ff0500728c */ /* 0x000fd2000bf05300 */
[----:B------:R-:W-:Y:S05]  /*00f0*/  BRA.U !UP0, `(.L_x_1) ;  /* 0x0000000108147547 */ /* 0x000fea000b800000 */
[----:B------:R-:W1:Y:S01]  /*0100*/  LDC.64 R2, c[0x0][0x988] ;  /* 0x00026200ff027b82 */ /* 0x000e620000000a00 */
[----:B------:R-:W1:Y:S02]  /*0110*/  LDCU.64 UR4, c[0x0][0x358] ;  /* 0x00006b00ff0477ac */ /* 0x000e640008000a00 */
[----:B-1----:R1:W5:Y:S01]  /*0120*/  LDG.E R27, desc[UR4][R2.64] ;  /* 0x00000004021b7981 */ /* 0x002362000c1e1900 */
[----:B------:R-:W-:Y:S01]  /*0130*/  HFMA2 R60, -RZ, RZ, 0, 5.9604644775390625e-08 ;  /* 0x00000001ff3c7431 */ /* 0x000fe200000001ff */
[----:B------:R-:W-:Y:S05]  /*0140*/  BRA `(.L_x_0) ;  /* 0x00000000000c7947 */ /* 0x000fea0003800000 */
.L_x_1:
[----:B------:R-:W1:Y:S01]  /*0150*/  LDCU UR4, c[0x0][0x980] ;  /* 0x00013000ff0477ac */ /* 0x000e620008000800 */
[----:B------:R-:W-:Y:S01]  /*0160*/  HFMA2 R60, -RZ, RZ, 0, 5.9604644775390625e-08 ;  /* 0x00000001ff3c7431 */ /* 0x000fe200000001ff */
[----:B-1----:R-:W-:-:S07]  /*0170*/  MOV R27, UR4 ;  /* 0x00000004001b7c02 */ /* 0x002fce0008000f00 */
.L_x_0:
[----:B------:R-:W2:Y:S02]  /*0180*/  LDCU.64 UR4, c[0x0][0x9b0] ;  /* 0x00013600ff0477ac */ /* 0x000ea40008000a00 */
[----:B--2---:R-:W-:-:S04]  /*0190*/  UISETP.NE.U32.AND UP0, UPT, UR4, URZ, UPT ;  /* 0x000000ff0400728c */ /* 0x004fc8000bf05070 */
[----:B------:R-:W-:-:S09]  /*01a0*/  UISETP.NE.AND.EX UP0, UPT, UR5, URZ, UPT, UP0 ;  /* 0x000000ff0500728c */ /* 0x000fd2000bf05300 */
[----:B------:R-:W-:Y:S05]  /*01b0*/  BRA.U UP0, `(.L_x_2) ;  /* 0x0000000100287547 */ /* 0x000fea000b800000 */
[----:B------:R-:W2:Y:S02]  /*01c0*/  LDCU.64 UR4, c[0x0][0x9a8] ;  /* 0x00013500ff0477ac */ /* 0x000ea40008000a00 */
[----:B--2---:R-:W-:-:S04]  /*01d0*/  UISETP.NE.U32.AND UP0, UPT, UR4, URZ, UPT ;  /* 0x000000ff0400728c */ /* 0x004fc8000bf05070 */
[----:B------:R-:W-:-:S09]  /*01e0*/  UISETP.NE.AND.EX UP0, UPT, UR5, URZ, UPT, UP0 ;  /* 0x000000ff0500728c */ /* 0x000fd2000bf05300 */
[----:B------:R-:W-:Y:S05]  /*01f0*/  BRA.U !UP0, `(.L_x_3) ;  /* 0x0000000108107547 */ /* 0x000fea000b800000 */
[----:B------:R-:W2:Y:S01]  /*0200*/  LDC.64 R24, c[0x0][0x9a8] ;  /* 0x00026a00ff187b82 */ /* 0x000ea20000000a00 */
[----:B------:R-:W2:Y:S02]  /*0210*/  LDCU.64 UR4, c[0x0][0x358] ;  /* 0x00006b00ff0477ac */ /* 0x000ea40008000a00 */
[----:B--2---:R2:W5:Y:S01]  /*0220*/  LDG.E R24, desc[UR4][R24.64] ;  /* 0x0000000418187981 */ /* 0x004562000c1e1900 */
[----:B------:R-:W-:Y:S05]  /*0230*/  BRA `(.L_x_2) ;  /* 0x0000000000087947 */ /* 0x000fea0003800000 */
.L_x_3:
[----:B------:R-:W2:Y:S02]  /*0240*/  LDCU UR4, c[0x0][0x9a0] ;  /* 0x00013400ff0477ac */ /* 0x000ea40008000800 */
[----:B--2---:R-:W-:Y:S02]  /*0250*/  MOV R24, UR4 ;  /* 0x0000000400187c02 */ /* 0x004fe40008000f00 */
.L_x_2:
[----:B------:R-:W-:Y:S01]  /*0260*/  IMAD.U32 R0, RZ, RZ, UR18 ;  /* 0x00000012ff007e24 */ /* 0x000fe2000f8e00ff */
[----:B------:R-:W-:Y:S04]  /*0270*/  BSSY.RECONVERGENT B0, `(.L_x_4) ;  /* 0x000000c000007945 */ /* 0x000fe80003800200 */
[C---:B------:R-:W-:Y:S02]  /*0280*/  ISETP.NE.OR P1, PT, R0.reuse, 0x1, !P3 ;  /* 0x000000010000780c */ /* 0x040fe40005f25670 */
[----:B------:R-:W-:-:S11]  /*0290*/  ISETP.NE.OR P0, PT, R0, 0x3, !P3 ;  /* 0x000000030000780c */ /* 0x000fd60005f05670 */
[----:B------:R-:W-:Y:S05]  /*02a0*/  @P1 BRA `(.L_x_5) ;  /* 0x0000000000201947 */ /* 0x000fea0003800000 */
[----:B------:R-:W3:Y:S02]  /*02b0*/  LDCU.64 UR4, c[0x0][0x348] ;  /* 0x00006900ff0477ac */ /* 0x000ee40008000a00 */
[----:B---3--:R-:W-:Y:S02]  /*02c0*/  UIADD3 UR6, UP1, UPT, UR4, 0x80, URZ ;  /* 0x0000008004067890 */ /* 0x008fe4000ff3e0ff */
[----:B------:R-:W-:Y:S02]  /*02d0*/  UIADD3 UR4, UP0, UPT, UR4, 0x200, URZ ;  /* 0x0000020004047890 */ /* 0x000fe4000ff1e0ff */
[----:B------:R-:W-:Y:S02]  /*02e0*/  UIADD3.X UR7, UPT, UPT, URZ, UR5, URZ, UP1, !UPT ;  /* 0x00000005ff077290 */ /* 0x000fe40008ffe4ff */
[----:B------:R-:W-:-:S07]  /*02f0*/  UIADD3.X UR5, UPT, UPT, URZ, UR5, URZ, UP0, !UPT ;  /* 0x00000005ff057290 */ /* 0x000fce00087fe4ff */
[----:B------:R3:W-:Y:S02]  /*0300*/  UTMACCTL.PF [UR6] ;  /* 0x00000000060079b9 */ /* 0x0007e40008040000 */
[----:B------:R3:W-:Y:S02]  /*0310*/  UTMACCTL.PF [UR4] ;  /* 0x00000000040079b9 */ /* 0x0007e40008040000 */
[----:B---3--:R-:W-:Y:S01]  /*0320*/  NOP ;  /* 0x0000000000007918 */ /* 0x008fe20000000000 */
.L_x_5:
[----:B------:R-:W-:Y:S05]  /*0330*/  BSYNC.RECONVERGENT B0 ;  /* 0x0000000000007941 */ /* 0x000fea0003800200 */
.L_x_4:
[----:B------:R-:W-:Y:S04]  /*0340*/  BSSY.RECONVERGENT B0, `(.L_x_6) ;  /* 0x000000a000007945 */ /* 0x000fe80003800200 */
        /* <DEDUP_REMOVED lines=9> */
.L_x_7:
[----:B------:R-:W-:Y:S05]  /*03e0*/  BSYNC.RECONVERGENT B0 ;  /* 0x0000000000007941 */ /* 0x000fea0003800200 */
.L_x_6:
[----:B------:R-:W3:Y:S01]  /*03f0*/  LDCU.64 UR4, c[0x0][0x988] ;  /* 0x00013100ff0477ac */ /* 0x000ee20008000a00 */
[----:B------:R-:W-:Y:S02]  /*0400*/  UISETP.EQ.U32.AND UP2, UPT, UR8, URZ, UPT ;  /* 0x000000ff0800728c */ /* 0x000fe4000bf42070 */
[----:B------:R-:W-:Y:S02]  /*0410*/  UPLOP3.LUT UP3, UPT, UPT, UPT, UPT, 0x80, 0x8 ;  /* 0x000000000008789c */ /* 0x000fe40003f6f070 */
[----:B---3--:R-:W-:-:S04]  /*0420*/  UISETP.NE.U32.AND UP0, UPT, UR4, URZ, UPT ;  /* 0x000000ff0400728c */ /* 0x008fc8000bf05070 */
[----:B------:R-:W-:-:S04]  /*0430*/  UISETP.NE.AND.EX UP1, UPT, UR5, URZ, UPT, UP0 ;  /* 0x000000ff0500728c */ /* 0x000fc8000bf25300 */
[----:B------:R-:W-:-:S04]  /*0440*/  UISETP.EQ.OR.EX UP4, UPT, UR9, URZ, !UP1, UP2 ;  /* 0x000000ff0900728c */ /* 0x000fc8000cf82720 */
[----:B------:R-:W-:-:S06]  /*0450*/  UP2UR UR4, UPR, URZ, 0x10 ;  /* 0x00000010ff047883 */ /* 0x000fcc0008000000 */
[----:B------:R-:W-:Y:S01]  /*0460*/  MOV R68, UR4 ;  /* 0x0000000400447c02 */ /* 0x000fe20008000f00 */
[----:B------:R-:W-:Y:S06]  /*0470*/  BRA.U !UP4, `(.L_x_8) ;  /* 0x000000010c207547 */ /* 0x000fec000b800000 */
[----:B------:R-:W-:Y:S01]  /*0480*/  UISETP.NE.U32.AND UP2, UPT, UR8, URZ, UPT ;  /* 0x000000ff0800728c */ /* 0x000fe2000bf45070 */
[----:B-----5:R-:W-:Y:S01]  /*0490*/  FSETP.NEU.AND P0, PT, R27, RZ, PT ;  /* 0x000000ff1b00720b */ /* 0x020fe20003f0d000 */
[----:B------:R-:W-:Y:S02]  /*04a0*/  USEL UR4, URZ, 0xffffffff, UP1 ;  /* 0xffffffffff047887 */ /* 0x000fe40008800000 */
[----:B------:R-:W-:-:S10]  /*04b0*/  UISETP.NE.AND.EX UP2, UPT, UR9, URZ, UPT, UP2 ;  /* 0x000000ff0900728c */ /* 0x000fd4000bf45320 */
[----:B------:R-:W-:Y:S01]  /*04c0*/  VOTEU.ANY UP0, P0 ;  /* 0x0000000000ff7886 */ /* 0x000fe20000000100 */
[----:B------:R-:W-:-:S04]  /*04d0*/  @!UP2 USEL UR4, URZ, 0xffffffff, UP0 ;  /* 0xffffffffff04a887 */ /* 0x000fc80008000000 */
[----:B------:R-:W-:-:S04]  /*04e0*/  ULOP3.LUT UR4, UR4, 0x1, URZ, 0xc0, !UPT ;  /* 0x0000000104047892 */ /* 0x000fc8000f8ec0ff */
[----:B------:R-:W-:-:S11]  /*04f0*/  UISETP.NE.U32.AND UP3, UPT, UR4, 0x1, UPT ;  /* 0x000000010400788c */ /* 0x000fd6000bf65070 */
.L_x_8:
[----:B-1----:R-:W1:Y:S01]  /*0500*/  SHFL.IDX PT, R2, R61, RZ, 0x1f ;  /* 0x00001fff3d027589 */ /* 0x002e6200000e0000 */
[----:B------:R-:W-:-:S04]  /*0510*/  UISETP.NE.AND UP0, UPT, UR18, 0x2, UPT ;  /* 0x000000021200788c */ /* 0x000fc8000bf05270 */
[----:B------:R-:W-:Y:S01]  /*0520*/  USEL UR72, URZ, 0x1, UP0 ;  /* 0x00000001ff487887 */ /* 0x000fe20008000000 */
[----:B-1----:R-:W-:-:S13]  /*0530*/  ISETP.NE.AND P0, PT, R2, RZ, PT ;  /* 0x000000ff0200720c */ /* 0x002fda0003f05270 */
[----:B------:R-:W-:Y:S05]  /*0540*/  @P0 BRA `(.L_x_9) ;  /* 0x0000000000580947 */ /* 0x000fea0003800000 */
[----:B------:R-:W1:Y:S01]  /*0550*/  S2UR UR4, SR_CgaCtaId ;  /* 0x00000000000479c3 */ /* 0x000e620000008800 */
[----:B------:R-:W-:Y:S01]  /*0560*/  UMOV UR5, 0x400 ;  /* 0x0000040000057882 */ /* 0x000fe20000000000 */
[----:B------:R-:W-:Y:S01]  /*0570*/  UMOV UR6, 0x1 ;  /* 0x0000000100067882 */ /* 0x000fe20000000000 */
[----:B------:R-:W-:Y:S01]  /*0580*/  ELECT P0, URZ, PT ;  /* 0x0000000000ff782f */ /* 0x000fe20003800000 */
[----:B------:R-:W-:-:S04]  /*0590*/  UIADD3 UR6, UPT, UPT, -UR6, 0x100000, URZ ;  /* 0x0010000006067890 */ /* 0x000fc8000fffe1ff */
[----:B------:R-:W-:Y:S02]  /*05a0*/  USHF.L.U32 UR7, UR6, 0xb, URZ ;  /* 0x0000000b06077899 */ /* 0x000fe400080006ff */
[----:B------:R-:W-:Y:S02]  /*05b0*/  USHF.L.U32 UR6, UR6, 0x1, URZ ;  /* 0x0000000106067899 */ /* 0x000fe400080006ff */
[----:B-1----:R-:W-:Y:S01]  /*05c0*/  ULEA UR4, UR4, UR5, 0x18 ;  /* 0x0000000504047291 */ /* 0x002fe2000f8ec0ff */
[----:B------:R-:W1:Y:S11]  /*05d0*/  FENCE.VIEW.ASYNC.S ;  /* 0x00000000000073c6 */ /* 0x000e760000000000 */
[----:B-1----:R1:W3:Y:S01]  /*05e0*/  SYNCS.EXCH.64 URZ, [UR4], UR6 ;  /* 0x0000000604ff75b2 */ /* 0x0022e20008000100 */
[----:B------:R1:W4:Y:S01]  /*05f0*/  SYNCS.EXCH.64 URZ, [UR4+0x30], UR6 ;  /* 0x0000300604ff75b2 */ /* 0x0003220008000100 */
[----:B------:R1:W1:Y:S01]  /*0600*/  SYNCS.EXCH.64 URZ, [UR4+0x8], UR6 ;  /* 0x0000080604ff75b2 */ /* 0x0002620008000100 */
        /* <DEDUP_REMOVED lines=9> */
[----:B------:R-:W-:Y:S01]  /*06a0*/  NOP ;  /* 0x0000000000007918 */ /* 0x000fe20000000000 */
.L_x_9:
[----:B------:R-:W2:Y:S01]  /*06b0*/  SHFL.IDX PT, R2, R61, RZ, 0x1f ;  /* 0x00001fff3d027589 */ /* 0x000ea200000e0000 */
[----:B------:R-:W-:Y:S01]  /*06c0*/  NOP ;  /* 0x0000000000007918 */ /* 0x000fe20000000000 */
[----:B--2---:R-:W-:-:S13]  /*06d0*/  ISETP.NE.AND P0, PT, R2, 0x1, PT ;  /* 0x000000010200780c */ /* 0x004fda0003f05270 */
[----:B------:R-:W-:Y:S05]  /*06e0*/  @P0 BRA `(.L_x_10) ;  /* 0x0000000000580947 */ /* 0x000fea0003800000 */
[----:B-1----:R-:W1:Y:S01]  /*06f0*/  S2UR UR4, SR_CgaCtaId ;  /* 0x00000000000479c3 */ /* 0x002e620000008800 */
[----:B------:R-:W-:Y:S01]  /*0700*/  UMOV UR5, 0x400 ;  /* 0x0000040000057882 */ /* 0x000fe20000000000 */
[----:B------:R-:W-:Y:S01]  /*0710*/  UMOV UR8, 0x20 ;  /* 0x0000002000087882 */ /* 0x000fe20000000000 */
[----:B------:R-:W-:Y:S01]  /*0720*/  UMOV UR6, 0x80 ;  /* 0x0000008000067882 */ /* 0x000fe20000000000 */
[----:B------:R-:W-:-:S04]  /*0730*/  UIADD3 UR8, UPT, UPT, -UR8, 0x100000, URZ ;  /* 0x0010000008087890 */ /* 0x000fc8000fffe1ff */
[----:B------:R-:W-:Y:S02]  /*0740*/  USHF.L.U32 UR9, UR8, 0xb, URZ ;  /* 0x0000000b08097899 */ /* 0x000fe400080006ff */
[----:B------:R-:W-:Y:S02]  /*0750*/  USHF.L.U32 UR8, UR8, 0x1, URZ ;  /* 0x0000000108087899 */ /* 0x000fe400080006ff */
[----:B------:R-:W-:-:S04]  /*0760*/  UIADD3 UR6, UPT, UPT, -UR6, 0x100000, URZ ;  /* 0x0010000006067890 */ /* 0x000fc8000fffe1ff */
[----:B------:R-:W-:Y:S02]  /*0770*/  USHF.L.U32 UR7, UR6, 0xb, URZ ;  /* 0x0000000b06077899 */ /* 0x000fe400080006ff */
[----:B------:R-:W-:Y:S01]  /*0780*/  USHF.L.U32 UR6, UR6, 0x1, URZ ;  /* 0x0000000106067899 */ /* 0x000fe200080006ff */
[----:B------:R-:W-:Y:S01]  /*0790*/  ELECT P0, URZ, PT ;  /* 0x0000000000ff782f */ /* 0x000fe20003800000 */
[----:B-1----:R-:W-:Y:S01]  /*07a0*/  ULEA UR4, UR4, UR5, 0x18 ;  /* 0x0000000504047291 */ /* 0x002fe2000f8ec0ff */
[----:B------:R-:W1:Y:S11]  /*07b0*/  FENCE.VIEW.ASYNC.S ;  /* 0x00000000000073c6 */ /* 0x000e760000000000 */
[----:B-1----:R2:W1:Y:S01]  /*07c0*/  SYNCS.EXCH.64 URZ, [UR4+0x60], UR8 ;  /* 0x0000600804ff75b2 */ /* 0x0024620008000100 */
[----:B------:R2:W1:Y:S01]  /*07d0*/  SYNCS.EXCH.64 URZ, [UR4+0x80], UR6 ;  /* 0x0000800604ff75b2 */ /* 0x0004620008000100 */
[----:B------:R2:W1:Y:S01]  /*07e0*/  SYNCS.EXCH.64 URZ, [UR4+0x68], UR8 ;  /* 0x0000680804ff75b2 */ /* 0x0004620008000100 */
[----:B------:R2:W1:Y:S01]  /*07f0*/  SYNCS.EXCH.64 URZ, [UR4+0x88], UR6 ;  /* 0x0000880604ff75b2 */ /* 0x0004620008000100 */
[----:B------:R2:W1:Y:S01]  /*0800*/  SYNCS.EXCH.64 URZ, [UR4+0x70], UR8 ;  /* 0x0000700804ff75b2 */ /* 0x0004620008000100 */
[----:B------:R2:W1:Y:S01]  /*0810*/  SYNCS.EXCH.64 URZ, [UR4+0x90], UR6 ;  /* 0x0000900604ff75b2 */ /* 0x0004620008000100 */
[----:B------:R2:W1:Y:S01]  /*0820*/  SYNCS.EXCH.64 URZ, [UR4+0x78], UR8 ;  /* 0x0000780804ff75b2 */ /* 0x0004620008000100 */
[----:B------:R2:W1:Y:S02]  /*0830*/  SYNCS.EXCH.64 URZ, [UR4+0x98], UR6 ;  /* 0x0000980604ff75b2 */ /* 0x0004640008000100 */
[----:B--2---:R-:W-:Y:S01]  /*0840*/  NOP ;  /* 0x0000000000007918 */ /* 0x004fe20000000000 */
.L_x_10:
[----:B------:R-:W2:Y:S01]  /*0850*/  SHFL.IDX PT, R2, R61, RZ, 0x1f ;  /* 0x00001fff3d027589 */ /* 0x000ea200000e0000 */
[----:B------:R-:W-:Y:S01]  /*0860*/  NOP ;  /* 0x0000000000007918 */ /* 0x000fe20000000000 */
[----:B--2---:R-:W-:-:S13]  /*0870*/  ISETP.NE.AND P0, PT, R2, 0x3, PT ;  /* 0x000000030200780c */ /* 0x004fda0003f05270 */
[----:B------:R-:W-:Y:S05]  /*0880*/  @P0 BRA `(.L_x_11) ;  /* 0x0000000000300947 */ /* 0x000fea0003800000 */
[----:B-1----:R-:W1:Y:S01]  /*0890*/  S2UR UR4, SR_CgaCtaId ;  /* 0x00000000000479c3 */ /* 0x002e620000008800 */
[----:B------:R-:W-:Y:S01]  /*08a0*/  UMOV UR6, 0x400 ;  /* 0x0000040000067882 */ /* 0x000fe20000000000 */
[----:B------:R-:W-:Y:S01]  /*08b0*/  UMOV UR5, 0x20 ;  /* 0x0000002000057882 */ /* 0x000fe20000000000 */
[----:B------:R-:W-:Y:S01]  /*08c0*/  ELECT P0, URZ, PT ;  /* 0x0000000000ff782f */ /* 0x000fe20003800000 */
[----:B-1----:R-:W-:Y:S02]  /*08d0*/  ULEA UR6, UR4, UR6, 0x18 ;  /* 0x0000000604067291 */ /* 0x002fe4000f8ec0ff */
[----:B------:R-:W-:-:S04]  /*08e0*/  UIADD3 UR4, UPT, UPT, -UR5, 0x100000, URZ ;  /* 0x0010000005047890 */ /* 0x000fc8000fffe1ff */
[----:B------:R-:W-:Y:S02]  /*08f0*/  USHF.L.U32 UR5, UR4, 0xb, URZ ;  /* 0x0000000b04057899 */ /* 0x000fe400080006ff */
[----:B------:R-:W-:Y:S01]  /*0900*/  USHF.L.U32 UR4, UR4, 0x1, URZ ;  /* 0x0000000104047899 */ /* 0x000fe200080006ff */
[----:B------:R-:W1:Y:S11]  /*0910*/  FENCE.VIEW.ASYNC.S ;  /* 0x00000000000073c6 */ /* 0x000e760000000000 */
[----:B-1----:R2:W1:Y:S01]  /*0920*/  SYNCS.EXCH.64 URZ, [UR6+0xa0], UR4 ;  /* 0x0000a00406ff75b2 */ /* 0x0024620008000100 */
[----:B------:R2:W1:Y:S02]  /*0930*/  SYNCS.EXCH.64 URZ, [UR6+0xa8], UR4 ;  /* 0x0000a80406ff75b2 */ /* 0x0004640008000100 */
[----:B--2---:R-:W-:Y:S01]  /*0940*/  NOP ;  /* 0x0000000000007918 */ /* 0x004fe20000000000 */
.L_x_11:
[----:B------:R-:W2:Y:S01]  /*0950*/  SHFL.IDX PT, R2, R61, RZ, 0x1f ;  /* 0x00001fff3d027589 */ /* 0x000ea200000e0000 */
[----:B------:R-:W-:Y:S01]  /*0960*/  NOP ;  /* 0x0000000000007918 */ /* 0x000fe20000000000 */
[----:B--2---:R-:W-:-:S13]  /*0970*/  ISETP.NE.AND P0, PT, R2, 0x4, PT ;  /* 0x000000040200780c */ /* 0x004fda0003f05270 */
[----:B------:R-:W-:Y:S05]  /*0980*/  @P0 BRA `(.L_x_12) ;  /* 0x0000000000440947 */ /* 0x000fea0003800000 */
[----:B-1----:R-:W1:Y:S01]  /*0990*/  S2UR UR6, SR_CgaCtaId ;  /* 0x00000000000679c3 */ /* 0x002e620000008800 */
[----:B------:R-:W-:Y:S01]  /*09a0*/  UMOV UR4, 0x100 ;  /* 0x0000010000047882 */ /* 0x000fe20000000000 */
[----:B------:R-:W-:Y:S01]  /*09b0*/  UMOV UR5, 0x400 ;  /* 0x0000040000057882 */ /* 0x000fe20000000000 */
[----:B------:R-:W-:Y:S01]  /*09c0*/  USEL UR4, UR4, 0xe0, UP3 ;  /* 0x000000e004047887 */ /* 0x000fe20009800000 */
[----:B------:R-:W-:Y:S01]  /*09d0*/  UMOV UR8, 0x1 ;  /* 0x0000000100087882 */ /* 0x000fe20000000000 */
[----:B------:R-:W-:Y:S01]  /*09e0*/  ELECT P0, URZ, PT ;  /* 0x0000000000ff782f */ /* 0x000fe20003800000 */
[----:B------:R-:W-:-:S04]  /*09f0*/  UIADD3 UR8, UPT, UPT, -UR8, 0x100000, URZ ;  /* 0x0010000008087890 */ /* 0x000fc8000fffe1ff */
[----:B------:R-:W-:Y:S02]  /*0a00*/  USHF.L.U32 UR9, UR8, 0xb, URZ ;  /* 0x0000000b08097899 */ /* 0x000fe400080006ff */
[----:B------:R-:W-:Y:S02]  /*0a10*/  USHF.L.U32 UR8, UR8, 0x1, URZ ;  /* 0x0000000108087899 */ /* 0x000fe400080006ff */
[----:B-1----:R-:W-:Y:S02]  /*0a20*/  ULEA UR6, UR6, UR5, 0x18 ;  /* 0x0000000506067291 */ /* 0x002fe4000f8ec0ff */
[----:B------:R-:W-:-:S04]  /*0a30*/  UIADD3 UR4, UPT, UPT, -UR4, 0x100000, URZ ;  /* 0x0010000004047890 */ /* 0x000fc8000fffe1ff */
[----:B------:R-:W-:Y:S02]  /*0a40*/  USHF.L.U32 UR5, UR4, 0xb, URZ ;  /* 0x0000000b04057899 */ /* 0x000fe400080006ff */
[----:B------:R-:W-:Y:S01]  /*0a50*/  USHF.L.U32 UR4, UR4, 0x1, URZ ;  /* 0x0000000104047899 */ /* 0x000fe200080006ff */
[----:B------:R-:W1:Y:S03]  /*0a60*/  FENCE.VIEW.ASYNC.S ;  /* 0x00000000000073c6 */ /* 0x000e660000000000 */
[----:B-1----:R2:W1:Y:S08]  /*0a70*/  SYNCS.EXCH.64 URZ, [UR6+0xb0], UR8 ;  /* 0x0000b00806ff75b2 */ /* 0x0024700008000100 */
[----:B------:R2:W1:Y:S02]  /*0a80*/  SYNCS.EXCH.64 URZ, [UR6+0xb8], UR4 ;  /* 0x0000b80406ff75b2 */ /* 0x0004640008000100 */
[----:B--2---:R-:W-:Y:S01]  /*0a90*/  NOP ;  /* 0x0000000000007918 */ /* 0x004fe20000000000 */
.L_x_12:
[----:B------:R-:W2:Y:S01]  /*0aa0*/  SHFL.IDX PT, R2, R61, RZ, 0x1f ;  /* 0x00001fff3d027589 */ /* 0x000ea200000e0000 */
[----:B------:R-:W1:Y:S01]  /*0ab0*/  S2UR UR51, SR_CTAID.X ;  /* 0x00000000003379c3 */ /* 0x000e620000002500 */
[----:B------:R-:W-:-:S07]  /*0ac0*/  NOP ;  /* 0x0000000000007918 */ /* 0x000fce0000000000 */
[----:B------:R-:W1:Y:S01]  /*0ad0*/  S2UR UR20, SR_CTAID.Y ;  /* 0x00000000001479c3 */ /* 0x000e620000002600 */
[----:B--2---:R-:W-:-:S13]  /*0ae0*/  ISETP.NE.AND P0, PT, R2, 0x5, PT ;  /* 0x000000050200780c */ /* 0x004fda0003f05270 */
[----:B-1----:R-:W-:Y:S05]  /*0af0*/  @P0 BRA `(.L_x_13) ;  /* 0x0000000000480947 */ /* 0x002fea0003800000 */
[----:B------:R-:W1:Y:S01]  /*0b00*/  S2UR UR4, SR_CgaCtaId ;  /* 0x00000000000479c3 */ /* 0x000e620000008800 */
        /* <DEDUP_REMOVED lines=12> */
[----:B-1----:R1:W2:Y:S01]  /*0bd0*/  SYNCS.EXCH.64 URZ, [UR4+0xc0], UR8 ;  /* 0x0000c00804ff75b2 */ /* 0x0022a20008000100 */
[----:B------:R1:W1:Y:S01]  /*0be0*/  SYNCS.EXCH.64 URZ, [UR4+0xd0], UR6 ;  /* 0x0000d00604ff75b2 */ /* 0x0002620008000100 */
[----:B------:R1:W1:Y:S01]  /*0bf0*/  SYNCS.EXCH.64 URZ, [UR4+0xc8], UR8 ;  /* 0x0000c80804ff75b2 */ /* 0x0002620008000100 */
[----:B------:R1:W1:Y:S01]  /*0c00*/  SYNCS.EXCH.64 URZ, [UR4+0xd8], UR6 ;  /* 0x0000d80604ff75b2 */ /* 0x0002620008000100 */
[----:B------:R-:W-:Y:S01]  /*0c10*/  NOP ;  /* 0x0000000000007918 */ /* 0x000fe20000000000 */
.L_x_13:
[----:B------:R-:W-:-:S05]  /*0c20*/  CS2R.32 R54, SR_CgaSize ;  /* 0x0000000000367805 */ /* 0x000fca0000008a00 */
[----:B------:R-:W-:-:S05]  /*0c30*/  IMAD R54, R54, -0xa0, RZ ;  /* 0xffffff6036367824 */ /* 0x000fca00078e02ff */
[----:B------:R-:W-:-:S14]  /*0c40*/  R2UR UR5, R54 ;  /* 0x00000000360572ca */ /* 0x000fdc00000e0000 */
[----:B------:R-:W3:Y:S01]  /*0c50*/  LDCU UR5, c[0x0][UR5+0x2b0] ;  /* 0x00005600050577ac */ /* 0x000ee20008000800 */
[----:B------:R-:W-:Y:S02]  /*0c60*/  I2FP.F32.U32 R54, UR51 ;  /* 0x0000003300367c45 */ /* 0x000fe40008201000 */
[----:B------:R-:W-:-:S05]  /*0c70*/  CS2R.32 R3, SR_CgaSize ;  /* 0x0000000000037805 */ /* 0x000fca0000008a00 */
[----:B------:R-:W-:-:S06]  /*0c80*/  IMAD R3, R3, -0xa0, RZ ;  /* 0xffffff6003037824 */ /* 0x000fcc00078e02ff */
[----:B------:R-:W4:Y:S01]  /*0c90*/  LDC R3, c[0x0][R3+0x2a0] ;  /* 0x0000a80003037b82 */ /* 0x000f220000000800 */
[----:B------:R-:W-:Y:S02]  /*0ca0*/  I2FP.F32.U32 R53, UR20 ;  /* 0x0000001400357c45 */ /* 0x000fe40008201000 */
[----:B------:R-:W-:-:S05]  /*0cb0*/  CS2R.32 R2, SR_CgaSize ;  /* 0x0000000000027805 */ /* 0x000fca0000008a00 */
[----:B------:R-:W-:-:S05]  /*0cc0*/  IMAD R2, R2, -0xa0, RZ ;  /* 0xffffff6002027824 */ /* 0x000fca00078e02ff */
[----:B-1----:R-:W-:-:S14]  /*0cd0*/  R2UR UR4, R2 ;  /* 0x00000000020472ca */ /* 0x002fdc00000e0000 */
[----:B------:R-:W1:Y:S01]  /*0ce0*/  LDCU UR4, c[0x0][UR4+0x2b4] ;  /* 0x00005680040477ac */ /* 0x000e620008000800 */
[----:B------:R-:W-:Y:S01]  /*0cf0*/  NOP ;  /* 0x0000000000007918 */ /* 0x000fe20000000000 */
[----:B------:R-:W2:Y:S01]  /*0d00*/  LDCU UR19, c[0x0][0xc24] ;  /* 0x00018480ff1377ac */ /* 0x000ea20008000800 */
[----:B------:R-:W-:-:S05]  /*0d10*/  CS2R.32 R2, SR_CgaSize ;  /* 0x0000000000027805 */ /* 0x000fca0000008a00 */
[----:B------:R-:W-:-:S06]  /*0d20*/  IMAD R2, R2, -0xa0, RZ ;  /* 0xffffff6002027824 */ /* 0x000fcc00078e02ff */
[----:B------:R-:W4:Y:S01]  /*0d30*/  LDC R2, c[0x0][R2+0x2a4] ;  /* 0x0000a90002027b82 */ /* 0x000f220000000800 */
[----:B---3--:R-:W-:-:S07]  /*0d40*/  FMUL R54, R54, UR5 ;  /* 0x0000000536367c20 */ /* 0x008fce0008400000 */
[----:B------:R-:W3:Y:S01]  /*0d50*/  S2UR UR52, SR_CTAID.Z ;  /* 0x00000000003479c3 */ /* 0x000ee20000002700 */
[----:B-1----:R-:W-:Y:S01]  /*0d60*/  FMUL R53, R53, UR4 ;  /* 0x0000000435357c20 */ /* 0x002fe20008400000 */
[----:B------:R-:W1:Y:S01]  /*0d70*/  F2I.U32.TRUNC.NTZ R54, R54 ;  /* 0x0000003600367305 */ /* 0x000e62000020f000 */
[----:B--2---:R-:W-:-:S07]  /*0d80*/  UISETP.GE.AND UP0, UPT, UR19, 0x1, UPT ;  /* 0x000000011300788c */ /* 0x004fce000bf06270 */
[----:B------:R-:W2:Y:S01]  /*0d90*/  F2I.U32.TRUNC.NTZ R53, R53 ;  /* 0x0000003500357305 */ /* 0x000ea2000020f000 */
[----:B-1----:R-:W-:-:S05]  /*0da0*/  IADD3 R54, PT, PT, -R54, RZ, RZ ;  /* 0x000000ff36367210 */ /* 0x002fca0007ffe1ff */
[----:B----4-:R-:W-:Y:S01]  /*0db0*/  IMAD R54, R3, R54, UR51 ;  /* 0x0000003303367e24 */ /* 0x010fe2000f8e0236 */
[----:B--2---:R-:W-:-:S05]  /*0dc0*/  IADD3 R53, PT, PT, -R53, RZ, RZ ;  /* 0x000000ff35357210 */ /* 0x004fca0007ffe1ff */
[----:B------:R-:W-:Y:S01]  /*0dd0*/  IMAD R53, R2, R53, UR20 ;  /* 0x0000001402357e24 */ /* 0x000fe2000f8e0235 */
[----:B------:R-:W-:Y:S06]  /*0de0*/  BAR.SYNC.DEFER_BLOCKING 0x0 ;  /* 0x0000000000007b1d */ /* 0x000fec0000010000 */
[----:B---3--:R-:W-:Y:S05]  /*0df0*/  BRA.U !UP0, `(.L_x_14) ;  /* 0x0000000108d47547 */ /* 0x008fea000b800000 */
[----:B------:R-:W1:Y:S01]  /*0e00*/  LDCU.128 UR24, c[0x0][0xc10] ;  /* 0x00018200ff1877ac */ /* 0x000e620008000c00 */
[----:B------:R-:W2:Y:S01]  /*0e10*/  LDCU UR6, c[0x0][0x370] ;  /* 0x00006e00ff0677ac */ /* 0x000ea20008000800 */
[----:B------:R-:W3:Y:S01]  /*0e20*/  LDCU UR4, c[0x0][0x374] ;  /* 0x00006e80ff0477ac */ /* 0x000ee20008000800 */
[----:B------:R-:W4:Y:S01]  /*0e30*/  LDCU UR21, c[0x0][0xc0c] ;  /* 0x00018180ff1577ac */ /* 0x000f220008000800 */
[----:B------:R-:W4:Y:S01]  /*0e40*/  LDCU UR5, c[0x0][0xc20] ;  /* 0x00018400ff0577ac */ /* 0x000f220008000800 */
[----:B------:R-:W4:Y:S01]  /*0e50*/  LDCU.64 UR16, c[0x0][0xc28] ;  /* 0x00018500ff1077ac */ /* 0x000f220008000a00 */
[----:B-1----:R-:W-:Y:S02]  /*0e60*/  UISETP.NE.AND UP0, UPT, UR26, 0x1, UPT ;  /* 0x000000011a00788c */ /* 0x002fe4000bf05270 */
[----:B---3--:R-:W-:Y:S02]  /*0e70*/  UIMAD.WIDE.U32 UR8, UR4, UR27, URZ ;  /* 0x0000001b040872a5 */ /* 0x008fe4000f8e00ff */
[----:B--2---:R-:W-:-:S02]  /*0e80*/  UIMAD.WIDE.U32 UR10, UR6, UR24, URZ ;  /* 0x00000018060a72a5 */ /* 0x004fc4000f8e00ff */
[----:B----4-:R-:W-:Y:S02]  /*0e90*/  UISETP.NE.AND UP2, UPT, UR21, 0x1, UPT ;  /* 0x000000011500788c */ /* 0x010fe4000bf45270 */
[----:B------:R-:W-:Y:S01]  /*0ea0*/  UISETP.NE.AND UP4, UPT, UR19, 0x1, UPT ;  /* 0x000000011300788c */ /* 0x000fe2000bf85270 */
[----:B------:R-:W-:Y:S02]  /*0eb0*/  UMOV UR8, UR9 ;  /* 0x0000000900087c82 */ /* 0x000fe40008000000 */
[----:B------:R-:W-:Y:S01]  /*0ec0*/  UMOV UR10, UR11 ;  /* 0x0000000b000a7c82 */ /* 0x000fe20008000000 */
[----:B------:R-:W-:Y:S02]  /*0ed0*/  @UP0 USHF.R.U32.HI UR4, URZ, UR5, UR8 ;  /* 0x00000005ff040299 */ /* 0x000fe40008011608 */
[----:B------:R-:W-:Y:S02]  /*0ee0*/  UIMAD.WIDE.U32 UR12, UR20, UR27, URZ ;  /* 0x0000001b140c72a5 */ /* 0x000fe4000f8e00ff */
[----:B------:R-:W-:-:S02]  /*0ef0*/  UIMAD.WIDE.U32 UR8, UR4, UR16, URZ ;  /* 0x00000010040872a5 */ /* 0x000fc4000f8e00ff */
[----:B------:R-:W-:Y:S02]  /*0f00*/  @UP2 USHF.R.U32.HI UR6, URZ, UR25, UR10 ;  /* 0x00000019ff062299 */ /* 0x000fe4000801160a */
[----:B------:R-:W-:Y:S02]  /*0f10*/  UIMAD.WIDE.U32 UR14, UR51, UR24, URZ ;  /* 0x00000018330e72a5 */ /* 0x000fe4000f8e00ff */
[----:B------:R-:W-:Y:S01]  /*0f20*/  UIMAD.WIDE.U32 UR10, UR6, UR16, URZ ;  /* 0x00000010060a72a5 */ /* 0x000fe2000f8e00ff */
[----:B------:R-:W-:Y:S01]  /*0f30*/  UMOV UR12, UR13 ;  /* 0x0000000d000c7c82 */ /* 0x000fe20008000000 */
[----:B------:R-:W-:Y:S01]  /*0f40*/  UMOV UR8, UR9 ;  /* 0x0000000900087c82 */ /* 0x000fe20008000000 */
[----:B------:R-:W-:Y:S02]  /*0f50*/  USHF.R.U32.HI UR12, URZ, UR5, UR12 ;  /* 0x00000005ff0c7299 */ /* 0x000fe4000801160c */
[----:B------:R-:W-:Y:S01]  /*0f60*/  @UP4 USHF.R.U32.HI UR4, URZ, UR17, UR8 ;  /* 0x00000011ff044299 */ /* 0x000fe20008011608 */
[----:B------:R-:W-:Y:S01]  /*0f70*/  UMOV UR14, UR15 ;  /* 0x0000000f000e7c82 */ /* 0x000fe20008000000 */
[----:B------:R-:W-:Y:S01]  /*0f80*/  UMOV UR10, UR11 ;  /* 0x0000000b000a7c82 */ /* 0x000fe20008000000 */
[----:B------:R-:W-:-:S02]  /*0f90*/  USHF.R.U32.HI UR14, URZ, UR25, UR14 ;  /* 0x00000019ff0e7299 */ /* 0x000fc4000801160e */
[----:B------:R-:W-:Y:S02]  /*0fa0*/  USEL UR5, UR20, UR12, !UP0 ;  /* 0x0000000c14057287 */ /* 0x000fe4000c000000 */
[----:B------:R-:W-:Y:S02]  /*0fb0*/  @UP4 USHF.R.U32.HI UR6, URZ, UR17, UR10 ;  /* 0x00000011ff064299 */ /* 0x000fe4000801160a */
[----:B------:R-:W-:Y:S02]  /*0fc0*/  UIMAD UR7, UR4, UR19, URZ ;  /* 0x00000013040772a4 */ /* 0x000fe4000f8e02ff */
[----:B------:R-:W-:Y:S02]  /*0fd0*/  USEL UR4, UR51, UR14, !UP2 ;  /* 0x0000000e33047287 */ /* 0x000fe4000d000000 */
[----:B------:R-:W-:Y:S02]  /*0fe0*/  UIMAD UR10, UR6, UR19, URZ ;  /* 0x00000013060a72a4 */ /* 0x000fe4000f8e02ff */
[----:B------:R-:W-:-:S02]  /*0ff0*/  UISETP.GE.AND UP0, UPT, UR5, UR7, UPT ;  /* 0x000000070500728c */ /* 0x000fc4000bf06270 */
[----:B------:R-:W-:Y:S02]  /*1000*/  UIMAD.WIDE.U32 UR8, UR5, UR16, URZ ;  /* 0x00000010050872a5 */ /* 0x000fe4000f8e00ff */
[----:B------:R-:W-:Y:S02]  /*1010*/  UISETP.GE.OR UP0, UPT, UR4, UR10, UP0 ;  /* 0x0000000a0400728c */ /* 0x000fe40008706670 */
[----:B------:R-:W-:Y:S02]  /*1020*/  UIMAD.WIDE.U32 UR10, UR4, UR16, URZ ;  /* 0x00000010040a72a5 */ /* 0x000fe4000f8e00ff */
[----:B------:R-:W-:Y:S01]  /*1030*/  UIADD3 UR10, UPT, UPT, -UR4, URZ, URZ ;  /* 0x000000ff040a7290 */ /* 0x000fe2000fffe1ff */
[----:B------:R-:W-:Y:S01]  /*1040*/  UMOV UR8, UR9 ;  /* 0x0000000900087c82 */ /* 0x000fe20008000000 */
[----:B------:R-:W-:Y:S02]  /*1050*/  UIADD3 UR9, UPT, UPT, -UR5, URZ, URZ ;  /* 0x000000ff05097290 */ /* 0x000fe4000fffe1ff */
[----:B------:R-:W-:-:S03]  /*1060*/  USHF.R.U32.HI UR8, URZ, UR17, UR8 ;  /* 0x00000011ff087299 */ /* 0x000fc60008011608 */
[----:B------:R-:W-:Y:S01]  /*1070*/  @!UP0 UMOV UR7, UR11 ;  /* 0x0000000b00078c82 */ /* 0x000fe20008000000 */
[----:B------:R-:W-:Y:S02]  /*1080*/  UIMAD UR20, UR26, UR9, UR20 ;  /* 0x000000091a1472a4 */ /* 0x000fe4000f8e0214 */
[----:B------:R-:W-:Y:S02]  /*1090*/  USEL UR8, UR5, UR8, !UP4 ;  /* 0x0000000805087287 */ /* 0x000fe4000e000000 */
[----:B------:R-:W-:Y:S02]  /*10a0*/  @!UP0 USHF.R.U32.HI UR7, URZ, UR17, UR7 ;  /* 0x00000011ff078299 */ /* 0x000fe40008011607 */
[----:B------:R-:W-:Y:S02]  /*10b0*/  UIADD3 UR9, UPT, UPT, -UR8, URZ, URZ ;  /* 0x000000ff08097290 */ /* 0x000fe4000fffe1ff */
[----:B------:R-:W-:Y:S02]  /*10c0*/  @!UP0 USEL UR7, UR4, UR7, !UP4 ;  /* 0x0000000704078287 */ /* 0x000fe4000e000000 */
[----:B------:R-:W-:-:S02]  /*10d0*/  UIMAD UR9, UR19, UR9, UR5 ;  /* 0x00000009130972a4 */ /* 0x000fc4000f8e0205 */
[----:B------:R-:W-:Y:S02]  /*10e0*/  @!UP0 UIADD3 UR8, UPT, UPT, UR8, -UR7, URZ ;  /* 0x8000000708088290 */ /* 0x000fe4000fffe0ff */
[----:B------:R-:W-:Y:S02]  /*10f0*/  @!UP0 UIMAD UR7, UR9, UR6, UR7 ;  /* 0x00000006090782a4 */ /* 0x000fe4000f8e0207 */
[----:B------:R-:W-:Y:S02]  /*1100*/  @!UP0 UIMAD UR5, UR8, UR19, UR4 ;  /* 0x00000013080582a4 */ /* 0x000fe4000f8e0204 */
[----:B------:R-:W-:Y:S02]  /*1110*/  UIMAD UR6, UR21, UR10, UR51 ;  /* 0x0000000a150672a4 */ /* 0x000fe4000f8e0233 */
[----:B------:R-:W-:Y:S01]  /*1120*/  UIMAD UR20, UR5, UR26, UR20 ;  /* 0x0000001a051472a4 */ /* 0x000fe2000f8e0214 */
[----:B------:R-:W-:Y:S02]  /*1130*/  @!UP0 UMOV UR4, UR7 ;  /* 0x0000000700048c82 */ /* 0x000fe40008000000 */
[----:B------:R-:W-:-:S12]  /*1140*/  UIMAD UR51, UR4, UR21, UR6 ;  /* 0x00000015043372a4 */ /* 0x000fd8000f8e0206 */
.L_x_14:
[----:B------:R-:W1:Y:S02]  /*1150*/  LDCU UR4, c[0x0][0xc30] ;  /* 0x00018600ff0477ac */ /* 0x000e640008000800 */
[----:B-1----:R-:W-:-:S09]  /*1160*/  UISETP.NE.AND UP0, UPT, UR4, 0x1, UPT ;  /* 0x000000010400788c */ /* 0x002fd2000bf05270 */
[----:B------:R-:W-:Y:S05]  /*1170*/  BRA.U UP0, `(.L_x_15) ;  /* 0x0000000100447547 */ /* 0x000fea000b800000 */
[----:B------:R-:W1:Y:S01]  /*1180*/  LDCU.128 UR8, c[0x0][0xc10] ;  /* 0x00018200ff0877ac */ /* 0x000e620008000c00 */
[----:B------:R-:W2:Y:S01]  /*1190*/  LDCU UR12, c[0x0][0xc0c] ;  /* 0x00018180ff0c77ac */ /* 0x000ea20008000800 */
[----:B------:R-:W3:Y:S01]  /*11a0*/  LDCU UR13, c[0x0][0xc20] ;  /* 0x00018400ff0d77ac */ /* 0x000ee20008000800 */
[----:B-1----:R-:W-:Y:S02]  /*11b0*/  UIMAD.WIDE.U32 UR6, UR51, UR8, URZ ;  /* 0x00000008330672a5 */ /* 0x002fe4000f8e00ff */
[----:B------:R-:W-:Y:S02]  /*11c0*/  UIMAD.WIDE.U32 UR4, UR20, UR11, URZ ;  /* 0x0000000b140472a5 */ /* 0x000fe4000f8e00ff */
[----:B--2---:R-:W-:Y:S02]  /*11d0*/  UISETP.NE.AND UP2, UPT, UR12, 0x1, UPT ;  /* 0x000000010c00788c */ /* 0x004fe4000bf45270 */
[----:B------:R-:W-:Y:S01]  /*11e0*/  UISETP.NE.AND UP0, UPT, UR10, 0x1, UPT ;  /* 0x000000010a00788c */ /* 0x000fe2000bf05270 */
[----:B------:R-:W-:-:S02]  /*11f0*/  UMOV UR6, UR7 ;  /* 0x0000000700067c82 */ /* 0x000fc40008000000 */
[----:B------:R-:W-:Y:S01]  /*1200*/  UMOV UR4, UR5 ;  /* 0x0000000500047c82 */ /* 0x000fe20008000000 */
[----:B------:R-:W-:Y:S02]  /*1210*/  USHF.R.U32.HI UR6, URZ, UR9, UR6 ;  /* 0x00000009ff067299 */ /* 0x000fe40008011606 */
[----:B---3--:R-:W-:Y:S02]  /*1220*/  USHF.R.U32.HI UR4, URZ, UR13, UR4 ;  /* 0x0000000dff047299 */ /* 0x008fe40008011604 */
[----:B------:R-:W-:Y:S02]  /*1230*/  USEL UR5, UR51, UR6, !UP2 ;  /* 0x0000000633057287 */ /* 0x000fe4000d000000 */
[----:B------:R-:W-:-:S04]  /*1240*/  USEL UR4, UR20, UR4, !UP0 ;  /* 0x0000000414047287 */ /* 0x000fc8000c000000 */
[----:B------:R-:W-:Y:S02]  /*1250*/  UIADD3 UR6, UPT, UPT, UR5, -UR4, URZ ;  /* 0x8000000405067290 */ /* 0x000fe4000fffe0ff */
[----:B------:R-:W-:Y:S02]  /*1260*/  UIADD3 UR4, UPT, UPT, -UR5, UR4, URZ ;  /* 0x0000000405047290 */ /* 0x000fe4000fffe1ff */
[----:B------:R-:W-:Y:S02]  /*1270*/  UIMAD UR20, UR6, UR10, UR20 ;  /* 0x0000000a061472a4 */ /* 0x000fe4000f8e0214 */
[----:B------:R-:W-:-:S12]  /*1280*/  UIMAD UR51, UR4, UR12, UR51 ;  /* 0x0000000c043372a4 */ /* 0x000fd8000f8e0233 */
.L_x_15:
[----:B------:R-:W-:Y:S01]  /*1290*/  BAR.SYNC.DEFER_BLOCKING 0x0 ;  /* 0x0000000000007b1d */ /* 0x000fe20000010000 */
[----:B------:R-:W-:Y:S01]  /*12a0*/  UISETP.NE.AND UP0, UPT, UR18, 0x2, UPT ;  /* 0x000000021200788c */ /* 0x000fe2000bf05270 */
[----:B------:R-:W-:Y:S02]  /*12b0*/  ISETP.NE.OR P3, PT, R0, 0x2, !P3 ;  /* 0x000000020000780c */ /* 0x000fe40005f65670 */
[----:B------:R-:W-:Y:S02]  /*12c0*/  LOP3.LUT R0, R58, 0x1f, RZ, 0xc0, !PT ;  /* 0x0000001f3a007812 */ /* 0x000fe400078ec0ff */
[----:B------:R-:W1:Y:S04]  /*12d0*/  LDCU UR39, c[0x0][0xc24] ;  /* 0x00018480ff2777ac */ /* 0x000e680008000800 */
[----:B------:R-:W-:Y:S05]  /*12e0*/  BRA.U UP0, `(.L_x_16) ;  /* 0x0000001d00587547 */ /* 0x000fea000b800000 */
[----:B------:R-:W2:Y:S01]  /*12f0*/  LDCU UR5, c[0x0][0x388] ;  /* 0x00007100ff0577ac */ /* 0x000ea20008000800 */
[----:B------:R-:W-:Y:S01]  /*1300*/  PLOP3.LUT P1, PT, PT, PT, UP3, 0x80, 0x8 ;  /* 0x000000000008781c */ /* 0x000fe20003f2f038 */
[----:B------:R-:W-:Y:S01]  /*1310*/  IMAD.MOV.U32 R2, RZ, RZ, RZ ;  /* 0x000000ffff027224 */ /* 0x000fe200078e00ff */
[----:B------:R-:W-:Y:S01]  /*1320*/  ISETP.EQ.OR P2, PT, R0, RZ, P3 ;  /* 0x000000ff0000720c */ /* 0x000fe20001f42670 */
[----:B------:R-:W3:Y:S01]  /*1330*/  LDCU UR8, c[0x0][0x38c] ;  /* 0x00007180ff0877ac */ /* 0x000ee20008000800 */
[----:B------:R-:W-:Y:S01]  /*1340*/  PLOP3.LUT P1, PT, P1, PT, PT, 0x8, 0x80 ;  /* 0x000000000080781c */ /* 0x000fe20000f2e170 */
[----:B------:R-:W4:Y:S01]  /*1350*/  LDCU.64 UR6, c[0x0][0x390] ;  /* 0x00007200ff0677ac */ /* 0x000f220008000a00 */
[----:B------:R-:W1:Y:S01]  /*1360*/  LDCU UR76, c[0x0][0x370] ;  /* 0x00006e00ff4c77ac */ /* 0x000e620008000800 */
[----:B------:R-:W1:Y:S01]  /*1370*/  LDCU.64 UR70, c[0x0][0x348] ;  /* 0x00006900ff4677ac */ /* 0x000e620008000a00 */
[----:B--2---:R-:W-:Y:S01]  /*1380*/  UIADD3 UR5, UPT, UPT, UR5, 0x1f, URZ ;  /* 0x0000001f05057890 */ /* 0x004fe2000fffe0ff */
[----:B------:R-:W2:Y:S03]  /*1390*/  LDCU UR75, c[0x0][0x374] ;  /* 0x00006e80ff4b77ac */ /* 0x000ea60008000800 */
[----:B------:R-:W-:Y:S01]  /*13a0*/  USHF.R.S32.HI UR4, URZ, 0x1f, UR5 ;  /* 0x0000001fff047899 */ /* 0x000fe20008011405 */
[----:B------:R-:W-:Y:S01]  /*13b0*/  UMOV UR47, 0x1 ;  /* 0x00000001002f7882 */ /* 0x000fe20000000000 */
[----:B------:R-:W-:-:S02]  /*13c0*/  UMOV UR58, URZ ;  /* 0x000000ff003a7c82 */ /* 0x000fc40008000000 */
[----:B------:R-:W-:Y:S01]  /*13d0*/  ULEA.HI UR4, UR4, UR5, URZ, 0x5 ;  /* 0x0000000504047291 */ /* 0x000fe2000f8f28ff */
[----:B------:R-:W-:Y:S01]  /*13e0*/  UMOV UR46, URZ ;  /* 0x000000ff002e7c82 */ /* 0x000fe20008000000 */
[----:B------:R-:W-:Y:S02]  /*13f0*/  UMOV UR68, URZ ;  /* 0x000000ff00447c82 */ /* 0x000fe40008000000 */
[----:B------:R-:W-:-:S04]  /*1400*/  USHF.R.S32.HI UR4, URZ, 0x5, UR4 ;  /* 0x00000005ff047899 */ /* 0x000fc80008011404 */
[----:B---3--:R-:W-:-:S04]  /*1410*/  UIMAD UR4, UR4, UR8, URZ ;  /* 0x00000008040472a4 */ /* 0x008fc8000f8e02ff */
[----:B----4-:R-:W-:-:S04]  /*1420*/  UIMAD UR4, UR4, UR6, URZ ;  /* 0x00000006040472a4 */ /* 0x010fc8000f8e02ff */
[----:B------:R-:W-:-:S04]  /*1430*/  UIMAD UR77, UR4, UR7, URZ ;  /* 0x00000007044d72a4 */ /* 0x000fc8000f8e02ff */
[----:B------:R-:W-:Y:S02]  /*1440*/  UISETP.NE.AND UP1, UPT, UR77, URZ, UPT ;  /* 0x000000ff4d00728c */ /* 0x000fe4000bf25270 */
[----:B------:R-:W-:-:S04]  /*1450*/  UISETP.LT.U32.AND UP0, UPT, UR77, 0x6, UPT ;  /* 0x000000064d00788c */ /* 0x000fc8000bf01070 */
[----:B------:R-:W-:-:S04]  /*1460*/  USEL UR4, UR77, 0x6, UP0 ;  /* 0x000000064d047887 */ /* 0x000fc80008000000 */
[----:B------:R-:W-:Y:S02]  /*1470*/  UIADD3 UR5, UPT, UPT, UR4, -0x1, URZ ;  /* 0xffffffff04057890 */ /* 0x000fe4000fffe0ff */
[----:B------:R-:W-:Y:S02]  /*1480*/  @!UP1 UIADD3 UR5, UPT, UPT, UR4, URZ, URZ ;  /* 0x000000ff04059290 */ /* 0x000fe4000fffe0ff */
[----:B------:R-:W-:Y:S02]  /*1490*/  UIADD3 UR74, UPT, UPT, UR77, -UR4, URZ ;  /* 0x800000044d4a7290 */ /* 0x000fe4000fffe0ff */
[----:B------:R-:W-:-:S06]  /*14a0*/  UIADD3 UR4, UPT, UPT, UR5, 0x1, URZ ;  /* 0x0000000105047890 */ /* 0x000fcc000fffe0ff */
[----:B-12---:R-:W-:-:S07]  /*14b0*/  IMAD.U32 R3, RZ, RZ, UR4 ;  /* 0x00000004ff037e24 */ /* 0x006fce000f8e00ff */
.L_x_32:
[----:B------:R-:W1:Y:S01]  /*14c0*/  S2UR UR59, SR_CgaCtaId ;  /* 0x00000000003b79c3 */ /* 0x000e620000008800 */
[----:B------:R-:W-:Y:S01]  /*14d0*/  UMOV UR4, 0x400 ;  /* 0x0000040000047882 */ /* 0x000fe20000000000 */
[----:B------:R-:W-:Y:S01]  /*14e0*/  MOV R0, UR47 ;  /* 0x0000002f00007c02 */ /* 0x000fe20008000f00 */
[----:B------:R-:W-:Y:S02]  /*14f0*/  UISETP.NE.AND UP0, UPT, UR77, URZ, UPT ;  /* 0x000000ff4d00728c */ /* 0x000fe4000bf05270 */
[----:B------:R-:W-:Y:S01]  /*1500*/  USHF.L.U32 UR64, UR51, 0x7, URZ ;  /* 0x0000000733407899 */ /* 0x000fe200080006ff */
[----:B------:R-:W-:Y:S01]  /*1510*/  SHF.L.U32 R0, R0, 0x1f, RZ ;  /* 0x0000001f00007819 */ /* 0x000fe200000006ff */
[----:B------:R-:W-:Y:S01]  /*1520*/  USHF.L.U32 UR50, UR20, 0x7, URZ ;  /* 0x0000000714327899 */ /* 0x000fe200080006ff */
[----:B------:R-:W-:Y:S01]  /*1530*/  UMOV UR31, URZ ;  /* 0x000000ff001f7c82 */ /* 0x000fe20008000000 */
[----:B------:R-:W-:Y:S01]  /*1540*/  UMOV UR54, URZ ;  /* 0x000000ff00367c82 */ /* 0x000fe20008000000 */
[----:B------:R-:W-:Y:S01]  /*1550*/  UMOV UR53, URZ ;  /* 0x000000ff00357c82 */ /* 0x000fe20008000000 */
[----:B------:R-:W-:Y:S01]  /*1560*/  UMOV UR52, URZ ;  /* 0x000000ff00347c82 */ /* 0x000fe20008000000 */
[----:B-1----:R-:W-:-:S04]  /*1570*/  ULEA UR59, UR59, UR4, 0x18 ;  /* 0x000000043b3b7291 */ /* 0x002fc8000f8ec0ff */
[----:B------:R-:W-:-:S09]  /*1580*/  ULEA UR4, UR58, UR59, 0x3 ;  /* 0x0000003b3a047291 */ /* 0x000fd2000f8e18ff */
[----:B------:R1:W2:Y:S01]  /*1590*/  SYNCS.PHASECHK.TRANS64.TRYWAIT P0, [UR4+0x30], R0 ;  /* 0x00003000ff0075a7 */ /* 0x0002a20008001104 */
[----:B------:R-:W-:Y:S05]  /*15a0*/  BRA.U !UP0, `(.L_x_17) ;  /* 0x0000000508f87547 */ /* 0x000fea000b800000 */
[----:B------:R-:W3:Y:S01]  /*15b0*/  LDCU.128 UR12, c[0x0][0x480] ;  /* 0x00009000ff0c77ac */ /* 0x000ee20008000c00 */
[----:B------:R-:W-:Y:S01]  /*15c0*/  R2UR UR18, R3 ;  /* 0x00000000031272ca */ /* 0x000fe200000e0000 */
[----:B------:R-:W4:Y:S01]  /*15d0*/  LDCU.128 UR8, c[0x0][0x490] ;  /* 0x00009200ff0877ac */ /* 0x000f220008000c00 */
[----:B------:R-:W1:Y:S01]  /*15e0*/  LDCU.64 UR20, c[0x0][0x4c0] ;  /* 0x00009800ff1477ac */ /* 0x000e620008000a00 */
[----:B------:R-:W1:Y:S01]  /*15f0*/  LDCU.64 UR16, c[0x0][0x4f0] ;  /* 0x00009e00ff1077ac */ /* 0x000e620008000a00 */
[----:B------:R-:W1:Y:S01]  /*1600*/  LDCU UR35, c[0x0][0x4ec] ;  /* 0x00009d80ff2377ac */ /* 0x000e620008000800 */
[----:B---3--:R-:W-:Y:S02]  /*1610*/  UIMAD.WIDE.U32 UR4, UR64, UR13, URZ ;  /* 0x0000000d400472a5 */ /* 0x008fe4000f8e00ff */
[----:B------:R-:W-:Y:S02]  /*1620*/  UISETP.NE.AND UP0, UPT, UR12, 0x1, UPT ;  /* 0x000000010c00788c */ /* 0x000fe4000bf05270 */
[----:B------:R-:W-:-:S04]  /*1630*/  USHF.R.U32.HI UR5, URZ, UR14, UR5 ;  /* 0x0000000eff057299 */ /* 0x000fc80008011605 */
[----:B------:R-:W-:Y:S02]  /*1640*/  UIADD3 UR68, UPT, UPT, UR18, UR46, URZ ;  /* 0x0000002e12447290 */ /* 0x000fe4000fffe0ff */
[----:B------:R-:W-:Y:S02]  /*1650*/  USEL UR5, UR64, UR5, !UP0 ;  /* 0x0000000540057287 */ /* 0x000fe4000c000000 */
[----:B------:R-:W-:Y:S02]  /*1660*/  UISETP.NE.AND UP0, UPT, UR15, 0x1, UPT ;  /* 0x000000010f00788c */ /* 0x000fe4000bf05270 */
[----:B----4-:R-:W-:Y:S01]  /*1670*/  UIMAD.WIDE.U32 UR6, UR5, UR8, URZ ;  /* 0x00000008050672a5 */ /* 0x010fe2000f8e00ff */
[----:B------:R-:W3:Y:S01]  /*1680*/  LDCU UR8, c[0x0][0x4a0] ;  /* 0x00009400ff0877ac */ /* 0x000ee20008000800 */
[----:B------:R-:W4:Y:S05]  /*1690*/  LDCU UR65, c[0x0][0x38c] ;  /* 0x00007180ff4177ac */ /* 0x000f2a0008000800 */
[----:B------:R-:W-:Y:S01]  /*16a0*/  UMOV UR4, UR7 ;  /* 0x0000000700047c82 */ /* 0x000fe20008000000 */
[----:B------:R-:W1:Y:S01]  /*16b0*/  LDCU.64 UR60, c[0x0][0x390] ;  /* 0x00007200ff3c77ac */ /* 0x000e620008000a00 */
[----:B------:R-:W-:Y:S01]  /*16c0*/  USHF.R.U32.HI UR4, URZ, UR9, UR4 ;  /* 0x00000009ff047299 */ /* 0x000fe20008011604 */
[----:B------:R-:W4:Y:S03]  /*16d0*/  LDCU UR9, c[0x0][0x4c8] ;  /* 0x00009900ff0977ac */ /* 0x000f260008000800 */
[----:B------:R-:W-:-:S02]  /*16e0*/  USEL UR4, UR5, UR4, !UP0 ;  /* 0x0000000405047287 */ /* 0x000fc4000c000000 */
[----:B------:R-:W-:Y:S02]  /*16f0*/  UISETP.NE.AND UP0, UPT, UR10, 0x1, UPT ;  /* 0x000000010a00788c */ /* 0x000fe4000bf05270 */
[----:B------:R-:W-:Y:S01]  /*1700*/  UIMAD.WIDE.U32 UR6, UR4, UR11, URZ ;  /* 0x0000000b040672a5 */ /* 0x000fe2000f8e00ff */
[----:B------:R-:W1:Y:S01]  /*1710*/  LDCU.64 UR40, c[0x0][0x4d0] ;  /* 0x00009a00ff2877ac */ /* 0x000e620008000a00 */
[----:B------:R-:W-:-:S05]  /*1720*/  UIADD3 UR26, UPT, UPT, UR50, 0x20, URZ ;  /* 0x00000020321a7890 */ /* 0x000fca000fffe0ff */
[----:B------:R-:W-:Y:S01]  /*1730*/  UMOV UR6, UR7 ;  /* 0x0000000700067c82 */ /* 0x000fe20008000000 */
[----:B------:R-:W-:Y:S02]  /*1740*/  UIADD3 UR7, UPT, UPT, -UR4, URZ, URZ ;  /* 0x000000ff04077290 */ /* 0x000fe4000fffe1ff */
[----:B---3--:R-:W-:Y:S02]  /*1750*/  USHF.R.U32.HI UR6, URZ, UR8, UR6 ;  /* 0x00000008ff067299 */ /* 0x008fe40008011606 */
[----:B------:R-:W-:Y:S02]  /*1760*/  UIADD3 UR8, UPT, UPT, -UR5, URZ, URZ ;  /* 0x000000ff05087290 */ /* 0x000fe4000fffe1ff */
[----:B------:R-:W-:Y:S02]  /*1770*/  USEL UR38, UR4, UR6, !UP0 ;  /* 0x0000000604267287 */ /* 0x000fe4000c000000 */
[----:B------:R-:W-:Y:S02]  /*1780*/  UIMAD UR7, UR15, UR7, UR5 ;  /* 0x000000070f0772a4 */ /* 0x000fe4000f8e0205 */
[----:B------:R-:W-:-:S02]  /*1790*/  UIADD3 UR6, UPT, UPT, -UR38, URZ, URZ ;  /* 0x000000ff26067290 */ /* 0x000fc4000fffe1ff */
[----:B------:R-:W-:Y:S02]  /*17a0*/  UIMAD UR8, UR12, UR8, UR64 ;  /* 0x000000080c0872a4 */ /* 0x000fe4000f8e0240 */
[----:B------:R-:W-:Y:S02]  /*17b0*/  UIMAD UR37, UR10, UR6, UR4 ;  /* 0x000000060a2572a4 */ /* 0x000fe4000f8e0204 */
[----:B-1----:R-:W-:Y:S01]  /*17c0*/  UIMAD UR36, UR7, UR21, UR16 ;  /* 0x00000015072472a4 */ /* 0x002fe2000f8e0210 */
[----:B------:R-:W1:Y:S04]  /*17d0*/  LDCU UR15, c[0x0][0x4cc] ;  /* 0x00009980ff0f77ac */ /* 0x000e680008000800 */
[----:B------:R-:W3:Y:S01]  /*17e0*/  LDCU UR6, c[0x0][0x500] ;  /* 0x0000a000ff0677ac */ /* 0x000ee20008000800 */
[----:B------:R-:W1:Y:S01]  /*17f0*/  LDCU.64 UR4, c[0x0][0x4f8] ;  /* 0x00009f00ff0477ac */ /* 0x000e620008000a00 */
[----:B------:R-:W-:-:S02]  /*1800*/  UIADD3 UR18, UPT, UPT, UR50, 0x40, URZ ;  /* 0x0000004032127890 */ /* 0x000fc4000fffe0ff */
[----:B------:R-:W-:Y:S02]  /*1810*/  UIADD3 UR10, UPT, UPT, UR50, 0x60, URZ ;  /* 0x00000060320a7890 */ /* 0x000fe4000fffe0ff */
[----:B------:R-:W-:Y:S02]  /*1820*/  UIMAD UR35, UR8, UR20, UR35 ;  /* 0x00000014082372a4 */ /* 0x000fe4000f8e0223 */
[----:B----4-:R-:W-:Y:S01]  /*1830*/  UIMAD UR37, UR37, UR9, UR17 ;  /* 0x00000009252572a4 */ /* 0x010fe2000f8e0211 */
[----:B------:R-:W-:Y:S01]  /*1840*/  UMOV UR31, URZ ;  /* 0x000000ff001f7c82 */ /* 0x000fe20008000000 */
[----:B------:R-:W-:Y:S01]  /*1850*/  UMOV UR7, UR58 ;  /* 0x0000003a00077c82 */ /* 0x000fe20008000000 */
[----:B------:R-:W-:Y:S01]  /*1860*/  UMOV UR52, URZ ;  /* 0x000000ff00347c82 */ /* 0x000fe20008000000 */
[----:B------:R-:W-:Y:S01]  /*1870*/  UMOV UR53, URZ ;  /* 0x000000ff00357c82 */ /* 0x000fe20008000000 */
[----:B------:R-:W-:-:S07]  /*1880*/  UMOV UR54, URZ ;  /* 0x000000ff00367c82 */ /* 0x000fce0008000000 */
.L_x_22:
[----:B------:R-:W-:Y:S01]  /*1890*/  @!P3 MOV R4, 0x8000 ;  /* 0x000080000004b802 */ /* 0x000fe20000000f00 */
[----:B------:R-:W-:Y:S01]  /*18a0*/  ULEA UR33, UR7, UR59, 0x3 ;  /* 0x0000003b07217291 */ /* 0x000fe2000f8e18ff */
[----:B--2---:R-:W-:Y:S11]  /*18b0*/  @P0 BRA `(.L_x_18) ;  /* 0x0000000000100947 */ /* 0x004ff60003800000 */
[----:B------:R-:W-:Y:S04]  /*18c0*/  MOV R5, UR47 ;  /* 0x0000002f00057c02 */ /* 0x000fe80008000f00 */
[----:B------:R-:W-:Y:S04]  /*18d0*/  SHF.L.U32 R5, R5, 0x1f, RZ ;  /* 0x0000001f05057819 */ /* 0x000fe800000006ff */
[----:B------:R-:W2:Y:S02]  /*18e0*/  SYNCS.PHASECHK.TRANS64.TRYWAIT P0, [UR33+0x30], R5 ;  /* 0x00003005ff0075a7 */ /* 0x000ea40008001121 */
[----:B--2---:R-:W-:Y:S05]  /*18f0*/  @!P0 BRA `(.L_x_19) ;  /* 0x000000a400708947 */ /* 0x004fea0003800000 */
.L_x_18:
[----:B------:R4:W-:Y:S01]  /*1900*/  @!P3 SYNCS.ARRIVE.TRANS64 RZ, [UR33], R4 ;  /* 0x00000004ffffb9a7 */ /* 0x0009e20008000021 */
[----:B------:R-:W-:Y:S04]  /*1910*/  BSSY.RECONVERGENT B0, `(.L_x_20) ;  /* 0x0000003000007945 */ /* 0x000fe80003800200 */
[----:B------:R-:W-:Y:S05]  /*1920*/  @P2 BRA `(.L_x_21) ;  /* 0x0000000000042947 */ /* 0x000fea0003800000 */
[----:B-1-3--:R-:W-:Y:S05]  /*1930*/  BPT.TRAP 0x1 ;  /* 0x000000040000795c */ /* 0x00afea0000300000 */
.L_x_21:
[----:B-1-3--:R-:W-:Y:S05]  /*1940*/  BSYNC.RECONVERGENT B0 ;  /* 0x0000000000007941 */ /* 0x00afea0003800200 */
.L_x_20:
[----:B------:R-:W-:Y:S02]  /*1950*/  UIADD3 UR8, UPT, UPT, UR7, 0x1, URZ ;  /* 0x0000000107087890 */ /* 0x000fe4000fffe0ff */
[----:B------:R-:W-:Y:S02]  /*1960*/  UIMAD UR11, UR52, UR15, UR4 ;  /* 0x0000000f340b72a4 */ /* 0x000fe4000f8e0204 */
[----:B------:R-:W-:Y:S02]  /*1970*/  UISETP.NE.AND UP0, UPT, UR8, 0x6, UPT ;  /* 0x000000060800788c */ /* 0x000fe4000bf05270 */
[----:B------:R-:W-:Y:S02]  /*1980*/  ULEA UR23, UR7, UR59, 0xe ;  /* 0x0000003b07177291 */ /* 0x000fe4000f8e70ff */
[----:B------:R-:W-:Y:S02]  /*1990*/  USEL UR9, URZ, 0x1, UP0 ;  /* 0x00000001ff097887 */ /* 0x000fe40008000000 */
[----:B------:R-:W-:Y:S02]  /*19a0*/  USEL UR58, UR8, URZ, UP0 ;  /* 0x000000ff083a7287 */ /* 0x000fe40008000000 */
[----:B------:R-:W-:Y:S02]  /*19b0*/  ULOP3.LUT UR47, UR47, UR9, URZ, 0x3c, !UPT ;  /* 0x000000092f2f7292 */ /* 0x000fe4000f8e3cff */
[----:B------:R-:W-:Y:S02]  /*19c0*/  ULEA UR8, UR58, UR59, 0x3 ;  /* 0x0000003b3a087291 */ /* 0x000fe4000f8e18ff */
[----:B------:R-:W-:Y:S02]  /*19d0*/  UIADD3 UR56, UP1, UPT, UR70, 0x80, URZ ;  /* 0x0000008046387890 */ /* 0x000fe4000ff3e0ff */
[----:B------:R-:W-:Y:S01]  /*19e0*/  USHF.L.U32 UR34, UR31, 0x5, URZ ;  /* 0x000000051f227899 */ /* 0x000fe200080006ff */
[----:B--2---:R-:W-:Y:S01]  /*19f0*/  MOV R0, UR47 ;  /* 0x0000002f00007c02 */ /* 0x004fe20008000f00 */
[----:B------:R-:W-:Y:S02]  /*1a00*/  UIADD3.X UR57, UPT, UPT, URZ, UR71, URZ, UP1, !UPT ;  /* 0x00000047ff397290 */ /* 0x000fe40008ffe4ff */
[----:B------:R-:W-:Y:S01]  /*1a10*/  UIADD3 UR32, UPT, UPT, UR23, 0x8400, URZ ;  /* 0x0000840017207890 */ /* 0x000fe2000fffe0ff */
[----:B------:R-:W-:Y:S01]  /*1a20*/  SHF.L.U32 R0, R0, 0x1f, RZ ;  /* 0x0000001f00007819 */ /* 0x000fe200000006ff */
[----:B------:R-:W-:Y:S02]  /*1a30*/  UIADD3 UR42, UP0, UPT, UR70, 0x200, URZ ;  /* 0x00000200462a7890 */ /* 0x000fe4000ff1e0ff */
[----:B------:R-:W-:Y:S01]  /*1a40*/  UIADD3 UR48, UPT, UPT, UR23, 0x20400, URZ ;  /* 0x0002040017307890 */ /* 0x000fe2000fffe0ff */
[----:B------:R1:W2:Y:S01]  /*1a50*/  SYNCS.PHASECHK.TRANS64.TRYWAIT P0, [UR8+0x30], R0 ;  /* 0x00003000ff0075a7 */ /* 0x0002a20008001108 */
[----:B------:R-:W-:Y:S02]  /*1a60*/  UIMAD UR8, UR53, UR40, UR5 ;  /* 0x00000028350872a4 */ /* 0x000fe4000f8e0205 */
[----:B------:R-:W-:Y:S02]  /*1a70*/  UIMAD UR7, UR54, UR41, UR6 ;  /* 0x00000029360772a4 */ /* 0x000fe4000f8e0206 */
[----:B------:R-:W-:Y:S02]  /*1a80*/  ULEA UR8, UR8, UR11, 0x5 ;  /* 0x0000000b08087291 */ /* 0x000fe4000f8e28ff */
[----:B------:R-:W-:Y:S02]  /*1a90*/  UIADD3.X UR43, UPT, UPT, URZ, UR71, URZ, UP0, !UPT ;  /* 0x00000047ff2b7290 */ /* 0x000fe400087fe4ff */
[----:B------:R-:W-:Y:S02]  /*1aa0*/  ULEA UR7, UR7, UR8, 0xa ;  /* 0x0000000807077291 */ /* 0x000fe4000f8e50ff */
[----:B------:R-:W-:Y:S02]  /*1ab0*/  UIADD3 UR24, UPT, UPT, UR23, 0x21400, URZ ;  /* 0x0002140017187890 */ /* 0x000fe4000fffe0ff */
[----:B------:R-:W-:Y:S02]  /*1ac0*/  UPRMT UR7, UR7, 0x5410, URZ ;  /* 0x0000541007077896 */ /* 0x000fe400080000ff */
[----:B------:R-:W-:Y:S02]  /*1ad0*/  UIADD3 UR16, UPT, UPT, UR23, 0x22400, URZ ;  /* 0x0002240017107890 */ /* 0x000fe4000fffe0ff */
[----:B------:R-:W-:Y:S02]  /*1ae0*/  UIADD3 UR8, UPT, UPT, UR23, 0x23400, URZ ;  /* 0x0002340017087890 */ /* 0x000fe4000fffe0ff */
[----:B------:R-:W-:Y:S02]  /*1af0*/  UIADD3 UR55, UPT, UPT, UR52, 0x1, URZ ;  /* 0x0000000134377890 */ /* 0x000fe4000fffe0ff */
[----:B------:R-:W-:Y:S01]  /*1b00*/  UIADD3 UR45, UPT, UPT, UR53, 0x1, URZ ;  /* 0x00000001352d7890 */ /* 0x000fe2000fffe0ff */
[----:B------:R3:W-:Y:S01]  /*1b10*/  UTMALDG.5D.IM2COL [UR32], [UR56], UR7 ;  /* 0x00000020380073b4 */ /* 0x0007e20008060007 */
[----:B------:R-:W-:Y:S02]  /*1b20*/  UISETP.NE.AND UP2, UPT, UR55, UR65, UPT ;  /* 0x000000413700728c */ /* 0x000fe4000bf45270 */
[----:B------:R-:W-:Y:S02]  /*1b30*/  UIADD3 UR44, UPT, UPT, UR54, 0x1, URZ ;  /* 0x00000001362c7890 */ /* 0x000fe4000fffe0ff */
[----:B------:R-:W-:Y:S01]  /*1b40*/  UIADD3 UR46, UPT, UPT, UR46, 0x1, URZ ;  /* 0x000000012e2e7890 */ /* 0x000fe2000fffe0ff */
[----:B------:R-:W-:Y:S01]  /*1b50*/  UMOV UR62, 0x0 ;  /* 0x00000000003e7882 */ /* 0x000fe20000000000 */
[----:B------:R-:W-:Y:S01]  /*1b60*/  UMOV UR63, 0x10000000 ;  /* 0x10000000003f7882 */ /* 0x000fe20000000000 */
[----:B------:R-:W-:Y:S01]  /*1b70*/  UMOV UR49, UR33 ;  /* 0x0000002100317c82 */ /* 0x000fe20008000000 */
[----:B------:R-:W-:Y:S01]  /*1b80*/  UMOV UR51, UR34 ;  /* 0x0000002200337c82 */ /* 0x000fe20008000000 */
[----:B------:R-:W-:Y:S02]  /*1b90*/  UMOV UR25, UR33 ;  /* 0x0000002100197c82 */ /* 0x000fe40008000000 */
[----:B------:R-:W-:Y:S01]  /*1ba0*/  @UP2 UIADD3 UR45, UPT, UPT, UR53, URZ, URZ ;  /* 0x000000ff352d2290 */ /* 0x000fe2000fffe0ff */
[----:B------:R4:W-:Y:S01]  /*1bb0*/  UTMALDG.5D [UR48], [UR42], desc[UR62] ;  /* 0x00003e302a0075b4 */ /* 0x0009e20008021000 */
[----:B------:R-:W-:Y:S01]  /*1bc0*/  UMOV UR28, UR52 ;  /* 0x00000034001c7c82 */ /* 0x000fe20008000000 */
[----:B------:R-:W-:Y:S01]  /*1bd0*/  UMOV UR29, UR53 ;  /* 0x00000035001d7c82 */ /* 0x000fe20008000000 */
[----:B------:R-:W-:Y:S01]  /*1be0*/  UISETP.NE.AND UP1, UPT, UR45, UR60, UPT ;  /* 0x0000003c2d00728c */ /* 0x000fe2000bf25270 */
[----:B------:R-:W-:Y:S01]  /*1bf0*/  UMOV UR30, UR54 ;  /* 0x00000036001e7c82 */ /* 0x000fe20008000000 */
[----:B------:R-:W-:Y:S01]  /*1c00*/  UMOV UR27, UR34 ;  /* 0x00000022001b7c82 */ /* 0x000fe20008000000 */
[----:B------:R-:W-:Y:S01]  /*1c10*/  UMOV UR17, UR33 ;  /* 0x0000002100117c82 */ /* 0x000fe20008000000 */
[----:B------:R-:W-:Y:S01]  /*1c20*/  UTMALDG.5D [UR24], [UR42], desc[UR62] ;  /* 0x00003e182a0075b4 */ /* 0x000fe20008021000 */
[----:B------:R-:W-:Y:S01]  /*1c30*/  UMOV UR20, UR52 ;  /* 0x0000003400147c82 */ /* 0x000fe20008000000 */
[----:B------:R-:W-:Y:S01]  /*1c40*/  UMOV UR21, UR53 ;  /* 0x0000003500157c82 */ /* 0x000fe20008000000 */
[----:B------:R-:W-:Y:S01]  /*1c50*/  UMOV UR22, UR54 ;  /* 0x0000003600167c82 */ /* 0x000fe20008000000 */
[----:B------:R-:W-:Y:S01]  /*1c60*/  UMOV UR19, UR34 ;  /* 0x0000002200137c82 */ /* 0x000fe20008000000 */
[----:B------:R-:W-:Y:S02]  /*1c70*/  UMOV UR12, UR52 ;  /* 0x00000034000c7c82 */ /* 0x000fe40008000000 */
[----:B------:R-:W-:Y:S01]  /*1c80*/  @UP1 UIADD3 UR44, UPT, UPT, UR54, URZ, URZ ;  /* 0x000000ff362c1290 */ /* 0x000fe2000fffe0ff */
[----:B------:R-:W-:Y:S01]  /*1c90*/  UTMALDG.5D [UR16], [UR42], desc[UR62] ;  /* 0x00003e102a0075b4 */ /* 0x000fe20008021000 */
[----:B------:R-:W-:Y:S02]  /*1ca0*/  UMOV UR13, UR53 ;  /* 0x00000035000d7c82 */ /* 0x000fe40008000000 */
[----:B------:R-:W-:Y:S01]  /*1cb0*/  UISETP.NE.AND UP0, UPT, UR44, UR61, UPT ;  /* 0x0000003d2c00728c */ /* 0x000fe2000bf05270 */
[----:B------:R-:W-:Y:S01]  /*1cc0*/  UMOV UR14, UR54 ;  /* 0x00000036000e7c82 */ /* 0x000fe20008000000 */
[----:B------:R-:W-:Y:S01]  /*1cd0*/  UMOV UR9, UR33 ;  /* 0x0000002100097c82 */ /* 0x000fe20008000000 */
[----:B------:R-:W-:Y:S02]  /*1ce0*/  UMOV UR11, UR34 ;  /* 0x00000022000b7c82 */ /* 0x000fe40008000000 */
[----:B------:R1:W-:Y:S01]  /*1cf0*/  UTMALDG.5D [UR8], [UR42], desc[UR62] ;  /* 0x00003e082a0075b4 */ /* 0x0003e20008021000 */
[----:B---3--:R-:W-:Y:S01]  /*1d00*/  UMOV UR7, UR58 ;  /* 0x0000003a00077c82 */ /* 0x008fe20008000000 */
[----:B----4-:R-:W-:Y:S02]  /*1d10*/  USEL UR54, UR44, URZ, UP0 ;  /* 0x000000ff2c367287 */ /* 0x010fe40008000000 */
[----:B------:R-:W-:Y:S02]  /*1d20*/  USEL UR52, UR55, URZ, UP2 ;  /* 0x000000ff37347287 */ /* 0x000fe40009000000 */
[----:B------:R-:W-:Y:S02]  /*1d30*/  USEL UR53, UR45, URZ, UP1 ;  /* 0x000000ff2d357287 */ /* 0x000fe40008800000 */
[----:B-1----:R-:W-:Y:S02]  /*1d40*/  UIADD3 UR8, UPT, UPT, UR31, 0x1, URZ ;  /* 0x000000011f087890 */ /* 0x002fe4000fffe0ff */
[----:B------:R-:W-:Y:S02]  /*1d50*/  @UP0 UIADD3 UR8, UPT, UPT, UR31, URZ, URZ ;  /* 0x000000ff1f080290 */ /* 0x000fe4000fffe0ff */
[----:B------:R-:W-:Y:S05]  /*1d60*/  UISETP.NE.AND UP0, UPT, UR46, UR68, UPT ;  /* 0x000000442e00728c */ /* 0x000fea000bf05270 */
[----:B------:R-:W-:Y:S04]  /*1d70*/  UMOV UR31, UR8 ;  /* 0x00000008001f7c82 */ /* 0x000fe80008000000 */
[----:B------:R-:W-:Y:S05]  /*1d80*/  BRA.U UP0, `(.L_x_22) ;  /* 0xfffffff900c07547 */ /* 0x000fea000b83ffff */
.L_x_17:
[----:B------:R-:W-:Y:S01]  /*1d90*/  ULEA UR4, UR58, UR59, 0x3 ;  /* 0x0000003b3a047291 */ /* 0x000fe2000f8e18ff */
[----:B-1----:R-:W-:Y:S01]  /*1da0*/  MOV R0, UR47 ;  /* 0x0000002f00007c02 */ /* 0x002fe20008000f00 */
[----:B------:R-:W-:Y:S01]  /*1db0*/  @!P1 SYNCS.ARRIVE.TRANS64.A1T0 RZ, [UR59+0xa8], RZ ;  /* 0x0000a8ffffff99a7 */ /* 0x000fe2000810003b */
[----:B------:R-:W-:Y:S02]  /*1dc0*/  UISETP.GE.AND UP0, UPT, UR74, 0x1, UPT ;  /* 0x000000014a00788c */ /* 0x000fe4000bf06270 */
[----:B------:R-:W-:-:S04]  /*1dd0*/  SHF.L.U32 R0, R0, 0x1f, RZ ;  /* 0x0000001f00007819 */ /* 0x000fc800000006ff */
[----:B--2---:R1:W2:Y:S03]  /*1de0*/  SYNCS.PHASECHK.TRANS64.TRYWAIT P0, [UR4+0x30], R0 ;  /* 0x00003000ff0075a7 */ /* 0x0042a60008001104 */
[----:B------:R-:W-:Y:S05]  /*1df0*/  BRA.U !UP0, `(.L_x_23) ;  /* 0x0000000508fc7547 */ /* 0x000fea000b800000 */
[----:B------:R-:W3:Y:S01]  /*1e00*/  LDCU.128 UR12, c[0x0][0x480] ;  /* 0x00009000ff0c77ac */ /* 0x000ee20008000c00 */
[----:B------:R-:W4:Y:S01]  /*1e10*/  LDCU.128 UR8, c[0x0][0x490] ;  /* 0x00009200ff0877ac */ /* 0x000f220008000c00 */
[----:B------:R-:W1:Y:S01]  /*1e20*/  LDCU.64 UR20, c[0x0][0x4c0] ;  /* 0x00009800ff1477ac */ /* 0x000e620008000a00 */
[----:B------:R-:W1:Y:S01]  /*1e30*/  LDCU.64 UR16, c[0x0][0x4f0] ;  /* 0x00009e00ff1077ac */ /* 0x000e620008000a00 */
[----:B------:R-:W-:Y:S02]  /*1e40*/  UIADD3 UR68, UPT, UPT, UR74, UR68, URZ ;  /* 0x000000444a447290 */ /* 0x000fe4000fffe0ff */
[----:B---3--:R-:W-:Y:S02]  /*1e50*/  UIMAD.WIDE.U32 UR4, UR64, UR13, URZ ;  /* 0x0000000d400472a5 */ /* 0x008fe4000f8e00ff */
[----:B------:R-:W-:Y:S02]  /*1e60*/  UISETP.NE.AND UP0, UPT, UR12, 0x1, UPT ;  /* 0x000000010c00788c */ /* 0x000fe4000bf05270 */
[----:B------:R-:W-:Y:S01]  /*1e70*/  USHF.R.U32.HI UR5, URZ, UR14, UR5 ;  /* 0x0000000eff057299 */ /* 0x000fe20008011605 */
[----:B------:R-:W3:Y:S03]  /*1e80*/  LDCU UR13, c[0x0][0x4c8] ;  /* 0x00009900ff0d77ac */ /* 0x000ee60008000800 */
[----:B------:R-:W-:-:S02]  /*1e90*/  USEL UR5, UR64, UR5, !UP0 ;  /* 0x0000000540057287 */ /* 0x000fc4000c000000 */
[----:B------:R-:W-:Y:S02]  /*1ea0*/  UISETP.NE.AND UP0, UPT, UR15, 0x1, UPT ;  /* 0x000000010f00788c */ /* 0x000fe4000bf05270 */
[----:B----4-:R-:W-:Y:S01]  /*1eb0*/  UIMAD.WIDE.U32 UR6, UR5, UR8, URZ ;  /* 0x00000008050672a5 */ /* 0x010fe2000f8e00ff */
[----:B------:R-:W4:Y:S01]  /*1ec0*/  LDCU UR8, c[0x0][0x4a0] ;  /* 0x00009400ff0877ac */ /* 0x000f220008000800 */
[----:B------:R-:W1:Y:S05]  /*1ed0*/  LDCU UR73, c[0x0][0x38c] ;  /* 0x00007180ff4977ac */ /* 0x000e6a0008000800 */
[----:B------:R-:W-:Y:S01]  /*1ee0*/  UMOV UR4, UR7 ;  /* 0x0000000700047c82 */ /* 0x000fe20008000000 */
[----:B------:R-:W1:Y:S01]  /*1ef0*/  LDCU UR23, c[0x0][0x4cc] ;  /* 0x00009980ff1777ac */ /* 0x000e620008000800 */
[----:B------:R-:W-:Y:S01]  /*1f00*/  USHF.R.U32.HI UR4, URZ, UR9, UR4 ;  /* 0x00000009ff047299 */ /* 0x000fe20008011604 */
[----:B------:R-:W1:Y:S03]  /*1f10*/  LDCU UR9, c[0x0][0x4ec] ;  /* 0x00009d80ff0977ac */ /* 0x000e660008000800 */
[----:B------:R-:W-:-:S02]  /*1f20*/  USEL UR4, UR5, UR4, !UP0 ;  /* 0x0000000405047287 */ /* 0x000fc4000c000000 */
[----:B------:R-:W-:Y:S02]  /*1f30*/  UISETP.NE.AND UP0, UPT, UR10, 0x1, UPT ;  /* 0x000000010a00788c */ /* 0x000fe4000bf05270 */
[----:B------:R-:W-:Y:S01]  /*1f40*/  UIMAD.WIDE.U32 UR6, UR4, UR11, URZ ;  /* 0x0000000b040672a5 */ /* 0x000fe2000f8e00ff */
[----:B------:R-:W1:Y:S01]  /*1f50*/  LDCU.64 UR48, c[0x0][0x4d0] ;  /* 0x00009a00ff3077ac */ /* 0x000e620008000a00 */
[----:B------:R-:W-:-:S05]  /*1f60*/  UIADD3 UR34, UPT, UPT, UR50, 0x20, URZ ;  /* 0x0000002032227890 */ /* 0x000fca000fffe0ff */
[----:B------:R-:W-:Y:S01]  /*1f70*/  UMOV UR6, UR7 ;  /* 0x0000000700067c82 */ /* 0x000fe20008000000 */
[----:B------:R-:W-:Y:S02]  /*1f80*/  UIADD3 UR7, UPT, UPT, -UR5, URZ, URZ ;  /* 0x000000ff05077290 */ /* 0x000fe4000fffe1ff */
[----:B----4-:R-:W-:Y:S02]  /*1f90*/  USHF.R.U32.HI UR6, URZ, UR8, UR6 ;  /* 0x00000008ff067299 */ /* 0x010fe40008011606 */
[----:B------:R-:W-:Y:S02]  /*1fa0*/  UIMAD UR7, UR12, UR7, UR64 ;  /* 0x000000070c0772a4 */ /* 0x000fe4000f8e0240 */
[----:B------:R-:W-:Y:S02]  /*1fb0*/  USEL UR14, UR4, UR6, !UP0 ;  /* 0x00000006040e7287 */ /* 0x000fe4000c000000 */
[----:B------:R-:W-:Y:S02]  /*1fc0*/  UIADD3 UR6, UPT, UPT, -UR4, URZ, URZ ;  /* 0x000000ff04067290 */ /* 0x000fe4000fffe1ff */
[----:B------:R-:W-:-:S02]  /*1fd0*/  UIADD3 UR8, UPT, UPT, -UR14, URZ, URZ ;  /* 0x000000ff0e087290 */ /* 0x000fc4000fffe1ff */
[----:B------:R-:W-:Y:S02]  /*1fe0*/  UIMAD UR12, UR15, UR6, UR5 ;  /* 0x000000060f0c72a4 */ /* 0x000fe4000f8e0205 */
[----:B------:R-:W-:Y:S02]  /*1ff0*/  UIMAD UR8, UR10, UR8, UR4 ;  /* 0x000000080a0872a4 */ /* 0x000fe4000f8e0204 */
[----:B-1----:R-:W-:Y:S01]  /*2000*/  UIMAD UR11, UR7, UR20, UR9 ;  /* 0x00000014070b72a4 */ /* 0x002fe2000f8e0209 */
[----:B------:R-:W1:Y:S02]  /*2010*/  LDCU.64 UR64, c[0x0][0x390] ;  /* 0x00007200ff4077ac */ /* 0x000e640008000a00 */
[----:B------:R-:W4:Y:S01]  /*2020*/  LDCU UR6, c[0x0][0x500] ;  /* 0x0000a000ff0677ac */ /* 0x000f220008000800 */
[----:B------:R-:W1:Y:S01]  /*2030*/  LDCU.64 UR4, c[0x0][0x4f8] ;  /* 0x00009f00ff0477ac */ /* 0x000e620008000a00 */
[----:B------:R-:W-:Y:S02]  /*2040*/  UIADD3 UR26, UPT, UPT, UR50, 0x40, URZ ;  /* 0x00000040321a7890 */ /* 0x000fe4000fffe0ff */
[----:B------:R-:W-:-:S02]  /*2050*/  UIADD3 UR18, UPT, UPT, UR50, 0x60, URZ ;  /* 0x0000006032127890 */ /* 0x000fc4000fffe0ff */
[----:B------:R-:W-:Y:S02]  /*2060*/  UIMAD UR12, UR12, UR21, UR16 ;  /* 0x000000150c0c72a4 */ /* 0x000fe4000f8e0210 */
[----:B---3--:R-:W-:Y:S01]  /*2070*/  UIMAD UR13, UR8, UR13, UR17 ;  /* 0x0000000d080d72a4 */ /* 0x008fe2000f8e0211 */
[----:B------:R-:W-:Y:S01]  /*2080*/  UMOV UR63, UR74 ;  /* 0x0000004a003f7c82 */ /* 0x000fe20008000000 */
[----:B------:R-:W-:-:S10]  /*2090*/  UMOV UR7, UR58 ;  /* 0x0000003a00077c82 */ /* 0x000fd40008000000 */
.L_x_28:
[----:B---3--:R-:W-:Y:S01]  /*20a0*/  @!P3 MOV R4, 0x8000 ;  /* 0x000080000004b802 */ /* 0x008fe20000000f00 */
[----:B------:R-:W-:Y:S01]  /*20b0*/  ULEA UR9, UR7, UR59, 0x3 ;  /* 0x0000003b07097291 */ /* 0x000fe2000f8e18ff */
[----:B--2---:R-:W-:Y:S11]  /*20c0*/  @P0 BRA `(.L_x_24) ;  /* 0x0000000000100947 */ /* 0x004ff60003800000 */
[----:B------:R-:W-:Y:S04]  /*20d0*/  MOV R5, UR47 ;  /* 0x0000002f00057c02 */ /* 0x000fe80008000f00 */
[----:B------:R-:W-:Y:S04]  /*20e0*/  SHF.L.U32 R5, R5, 0x1f, RZ ;  /* 0x0000001f05057819 */ /* 0x000fe800000006ff */
[----:B------:R-:W2:Y:S02]  /*20f0*/  SYNCS.PHASECHK.TRANS64.TRYWAIT P0, [UR9+0x30], R5 ;  /* 0x00003005ff0075a7 */ /* 0x000ea40008001109 */
[----:B--2---:R-:W-:Y:S05]  /*2100*/  @!P0 BRA `(.L_x_25) ;  /* 0x0000009c00848947 */ /* 0x004fea0003800000 */
.L_x_24:
[----:B------:R3:W-:Y:S01]  /*2110*/  @!P3 SYNCS.ARRIVE.TRANS64 RZ, [UR9], R4 ;  /* 0x00000004ffffb9a7 */ /* 0x0007e20008000009 */
[----:B------:R-:W-:Y:S04]  /*2120*/  BSSY.RECONVERGENT B0, `(.L_x_26) ;  /* 0x0000003000007945 */ /* 0x000fe80003800200 */
[----:B------:R-:W-:Y:S05]  /*2130*/  @P2 BRA `(.L_x_27) ;  /* 0x0000000000042947 */ /* 0x000fea0003800000 */
[----:B-1--4-:R-:W-:Y:S05]  /*2140*/  BPT.TRAP 0x1 ;  /* 0x000000040000795c */ /* 0x012fea0000300000 */
.L_x_27:
[----:B-1--4-:R-:W-:Y:S05]  /*2150*/  BSYNC.RECONVERGENT B0 ;  /* 0x0000000000007941 */ /* 0x012fea0003800200 */
.L_x_26:
[----:B------:R-:W-:Y:S02]  /*2160*/  UIADD3 UR8, UPT, UPT, UR7, 0x1, URZ ;  /* 0x0000000107087890 */ /* 0x000fe4000fffe0ff */
[----:B------:R-:W-:Y:S02]  /*2170*/  UIMAD UR16, UR52, UR23, UR4 ;  /* 0x00000017341072a4 */ /* 0x000fe4000f8e0204 */
[----:B------:R-:W-:Y:S02]  /*2180*/  UISETP.NE.AND UP0, UPT, UR8, 0x6, UPT ;  /* 0x000000060800788c */ /* 0x000fe4000bf05270 */
[----:B------:R-:W-:Y:S02]  /*2190*/  UIMAD UR15, UR53, UR48, UR5 ;  /* 0x00000030350f72a4 */ /* 0x000fe4000f8e0205 */
[----:B------:R-:W-:Y:S02]  /*21a0*/  USEL UR10, URZ, 0x1, UP0 ;  /* 0x00000001ff0a7887 */ /* 0x000fe40008000000 */
[----:B------:R-:W-:Y:S02]  /*21b0*/  USEL UR58, UR8, URZ, UP0 ;  /* 0x000000ff083a7287 */ /* 0x000fe40008000000 */
[----:B------:R-:W-:Y:S02]  /*21c0*/  ULOP3.LUT UR47, UR47, UR10, URZ, 0x3c, !UPT ;  /* 0x0000000a2f2f7292 */ /* 0x000fe4000f8e3cff */
[----:B------:R-:W-:Y:S02]  /*21d0*/  ULEA UR8, UR58, UR59, 0x3 ;  /* 0x0000003b3a087291 */ /* 0x000fe4000f8e18ff */
[----:B------:R-:W-:Y:S02]  /*21e0*/  ULEA UR19, UR7, UR59, 0xe ;  /* 0x0000003b07137291 */ /* 0x000fe4000f8e70ff */
[----:B------:R-:W-:Y:S01]  /*21f0*/  UIMAD UR7, UR54, UR49, UR6 ;  /* 0x00000031360772a4 */ /* 0x000fe2000f8e0206 */
[----:B--2---:R-:W-:Y:S01]  /*2200*/  MOV R0, UR47 ;  /* 0x0000002f00007c02 */ /* 0x004fe20008000f00 */
[----:B------:R-:W-:Y:S02]  /*2210*/  ULEA UR15, UR15, UR16, 0x5 ;  /* 0x000000100f0f7291 */ /* 0x000fe4000f8e28ff */
[----:B------:R-:W-:Y:S01]  /*2220*/  UIADD3 UR60, UP1, UPT, UR70, 0x80, URZ ;  /* 0x00000080463c7890 */ /* 0x000fe2000ff3e0ff */
[----:B------:R-:W-:Y:S01]  /*2230*/  SHF.L.U32 R0, R0, 0x1f, RZ ;  /* 0x0000001f00007819 */ /* 0x000fe200000006ff */
[----:B------:R-:W-:Y:S02]  /*2240*/  ULEA UR7, UR7, UR15, 0xa ;  /* 0x0000000f07077291 */ /* 0x000fe4000f8e50ff */
[----:B------:R-:W-:Y:S01]  /*2250*/  USHF.L.U32 UR43, UR31, 0x5, URZ ;  /* 0x000000051f2b7899 */ /* 0x000fe200080006ff */
[----:B------:R1:W2:Y:S01]  /*2260*/  SYNCS.PHASECHK.TRANS64.TRYWAIT P0, [UR8+0x30], R0 ;  /* 0x00003000ff0075a7 */ /* 0x0002a20008001108 */
[----:B------:R-:W-:Y:S02]  /*2270*/  UIADD3.X UR61, UPT, UPT, URZ, UR71, URZ, UP1, !UPT ;  /* 0x00000047ff3d7290 */ /* 0x000fe40008ffe4ff */
[----:B------:R-:W-:Y:S02]  /*2280*/  UIADD3 UR8, UPT, UPT, UR19, 0x8400, URZ ;  /* 0x0000840013087890 */ /* 0x000fe4000fffe0ff */
[----:B------:R-:W-:Y:S02]  /*2290*/  UPRMT UR7, UR7, 0x5410, URZ ;  /* 0x0000541007077896 */ /* 0x000fe400080000ff */
[----:B------:R-:W-:Y:S02]  /*22a0*/  UIADD3 UR62, UPT, UPT, UR52, 0x1, URZ ;  /* 0x00000001343e7890 */ /* 0x000fe4000fffe0ff */
[----:B------:R-:W-:Y:S02]  /*22b0*/  UIADD3 UR56, UP0, UPT, UR70, 0x200, URZ ;  /* 0x0000020046387890 */ /* 0x000fe4000ff1e0ff */
[----:B------:R-:W-:Y:S02]  /*22c0*/  UISETP.NE.AND UP2, UPT, UR62, UR73, UPT ;  /* 0x000000493e00728c */ /* 0x000fe4000bf45270 */
[----:B------:R-:W-:Y:S02]  /*22d0*/  UIADD3.X UR57, UPT, UPT, URZ, UR71, URZ, UP0, !UPT ;  /* 0x00000047ff397290 */ /* 0x000fe400087fe4ff */
[----:B------:R-:W-:Y:S02]  /*22e0*/  UIADD3 UR40, UPT, UPT, UR19, 0x20400, URZ ;  /* 0x0002040013287890 */ /* 0x000fe4000fffe0ff */
[----:B------:R-:W-:Y:S02]  /*22f0*/  UIADD3 UR32, UPT, UPT, UR19, 0x21400, URZ ;  /* 0x0002140013207890 */ /* 0x000fe4000fffe0ff */
[----:B------:R-:W-:Y:S02]  /*2300*/  UIADD3 UR55, UPT, UPT, UR53, 0x1, URZ ;  /* 0x0000000135377890 */ /* 0x000fe4000fffe0ff */
[----:B------:R-:W-:Y:S02]  /*2310*/  UIADD3 UR24, UPT, UPT, UR19, 0x22400, URZ ;  /* 0x0002240013187890 */ /* 0x000fe4000fffe0ff */
[----:B------:R-:W-:Y:S02]  /*2320*/  @UP2 UIADD3 UR55, UPT, UPT, UR53, URZ, URZ ;  /* 0x000000ff35372290 */ /* 0x000fe4000fffe0ff */
[----:B------:R-:W-:Y:S02]  /*2330*/  UIADD3 UR16, UPT, UPT, UR19, 0x23400, URZ ;  /* 0x0002340013107890 */ /* 0x000fe4000fffe0ff */
[----:B------:R-:W-:Y:S02]  /*2340*/  UISETP.NE.AND UP1, UPT, UR55, UR64, UPT ;  /* 0x000000403700728c */ /* 0x000fe4000bf25270 */
[----:B------:R-:W-:Y:S01]  /*2350*/  UIADD3 UR51, UPT, UPT, UR54, 0x1, URZ ;  /* 0x0000000136337890 */ /* 0x000fe2000fffe0ff */
[----:B------:R-:W-:Y:S01]  /*2360*/  UMOV UR10, UR43 ;  /* 0x0000002b000a7c82 */ /* 0x000fe20008000000 */
[----:B------:R-:W-:Y:S01]  /*2370*/  UMOV UR66, 0x0 ;  /* 0x0000000000427882 */ /* 0x000fe20000000000 */
[----:B------:R4:W-:Y:S01]  /*2380*/  UTMALDG.5D.IM2COL [UR8], [UR60], UR7 ;  /* 0x000000083c0073b4 */ /* 0x0009e20008060007 */
[----:B------:R-:W-:Y:S01]  /*2390*/  UMOV UR67, 0x10000000 ;  /* 0x1000000000437882 */ /* 0x000fe20000000000 */
[----:B------:R-:W-:Y:S01]  /*23a0*/  UMOV UR41, UR9 ;  /* 0x0000000900297c82 */ /* 0x000fe20008000000 */
[----:B------:R-:W-:Y:S01]  /*23b0*/  UMOV UR42, UR50 ;  /* 0x00000032002a7c82 */ /* 0x000fe20008000000 */
[----:B------:R-:W-:Y:S02]  /*23c0*/  UMOV UR44, UR52 ;  /* 0x00000034002c7c82 */ /* 0x000fe40008000000 */
[----:B------:R-:W-:Y:S01]  /*23d0*/  @UP1 UIADD3 UR51, UPT, UPT, UR54, URZ, URZ ;  /* 0x000000ff36331290 */ /* 0x000fe2000fffe0ff */
[----:B------:R-:W-:Y:S01]  /*23e0*/  UMOV UR45, UR53 ;  /* 0x00000035002d7c82 */ /* 0x000fe20008000000 */
[----:B------:R-:W-:Y:S02]  /*23f0*/  UMOV UR46, UR54 ;  /* 0x00000036002e7c82 */ /* 0x000fe40008000000 */
[----:B------:R-:W-:Y:S01]  /*2400*/  UISETP.NE.AND UP0, UPT, UR51, UR65, UPT ;  /* 0x000000413300728c */ /* 0x000fe2000bf05270 */
[----:B------:R1:W-:Y:S01]  /*2410*/  UTMALDG.5D [UR40], [UR56], desc[UR66] ;  /* 0x00004228380075b4 */ /* 0x0003e20008021000 */
[----:B------:R-:W-:Y:S01]  /*2420*/  UMOV UR33, UR9 ;  /* 0x0000000900217c82 */ /* 0x000fe20008000000 */
[----:B------:R-:W-:Y:S01]  /*2430*/  UMOV UR36, UR52 ;  /* 0x0000003400247c82 */ /* 0x000fe20008000000 */
[----:B------:R-:W-:Y:S01]  /*2440*/  UMOV UR37, UR53 ;  /* 0x0000003500257c82 */ /* 0x000fe20008000000 */
[----:B------:R-:W-:Y:S01]  /*2450*/  UMOV UR38, UR54 ;  /* 0x0000003600267c82 */ /* 0x000fe20008000000 */
[----:B------:R-:W-:Y:S01]  /*2460*/  UMOV UR35, UR43 ;  /* 0x0000002b00237c82 */ /* 0x000fe20008000000 */
[----:B------:R-:W-:Y:S01]  /*2470*/  UMOV UR25, UR9 ;  /* 0x0000000900197c82 */ /* 0x000fe20008000000 */
[----:B------:R-:W-:Y:S01]  /*2480*/  UMOV UR28, UR52 ;  /* 0x00000034001c7c82 */ /* 0x000fe20008000000 */
[----:B------:R1:W-:Y:S01]  /*2490*/  UTMALDG.5D [UR32], [UR56], desc[UR66] ;  /* 0x00004220380075b4 */ /* 0x0003e20008021000 */
[----:B------:R-:W-:Y:S01]  /*24a0*/  UMOV UR29, UR53 ;  /* 0x00000035001d7c82 */ /* 0x000fe20008000000 */
[----:B------:R-:W-:Y:S01]  /*24b0*/  UMOV UR30, UR54 ;  /* 0x00000036001e7c82 */ /* 0x000fe20008000000 */
[----:B------:R-:W-:Y:S01]  /*24c0*/  UMOV UR27, UR43 ;  /* 0x0000002b001b7c82 */ /* 0x000fe20008000000 */
[----:B------:R-:W-:Y:S01]  /*24d0*/  UMOV UR20, UR52 ;  /* 0x0000003400147c82 */ /* 0x000fe20008000000 */
[----:B------:R-:W-:Y:S01]  /*24e0*/  USEL UR52, UR62, URZ, UP2 ;  /* 0x000000ff3e347287 */ /* 0x000fe20009000000 */
[----:B------:R-:W-:Y:S01]  /*24f0*/  UMOV UR21, UR53 ;  /* 0x0000003500157c82 */ /* 0x000fe20008000000 */
[----:B------:R-:W-:Y:S01]  /*2500*/  USEL UR53, UR55, URZ, UP1 ;  /* 0x000000ff37357287 */ /* 0x000fe20008800000 */
[----:B------:R1:W-:Y:S01]  /*2510*/  UTMALDG.5D [UR24], [UR56], desc[UR66] ;  /* 0x00004218380075b4 */ /* 0x0003e20008021000 */
[----:B------:R-:W-:Y:S01]  /*2520*/  UMOV UR22, UR54 ;  /* 0x0000003600167c82 */ /* 0x000fe20008000000 */
[----:B------:R-:W-:Y:S01]  /*2530*/  USEL UR54, UR51, URZ, UP0 ;  /* 0x000000ff33367287 */ /* 0x000fe20008000000 */
[----:B------:R-:W-:Y:S01]  /*2540*/  UMOV UR17, UR9 ;  /* 0x0000000900117c82 */ /* 0x000fe20008000000 */
[----:B------:R-:W-:Y:S02]  /*2550*/  UMOV UR19, UR43 ;  /* 0x0000002b00137c82 */ /* 0x000fe40008000000 */
[----:B------:R1:W-:Y:S01]  /*2560*/  UTMALDG.5D [UR16], [UR56], desc[UR66] ;  /* 0x00004210380075b4 */ /* 0x0003e20008021000 */
[----:B----4-:R-:W-:Y:S02]  /*2570*/  UIADD3 UR8, UPT, UPT, UR31, 0x1, URZ ;  /* 0x000000011f087890 */ /* 0x010fe4000fffe0ff */
[----:B------:R-:W-:Y:S02]  /*2580*/  @UP0 UIADD3 UR8, UPT, UPT, UR31, URZ, URZ ;  /* 0x000000ff1f080290 */ /* 0x000fe4000fffe0ff */
[----:B------:R-:W-:Y:S02]  /*2590*/  UISETP.GT.U32.AND UP0, UPT, UR63, 0x1, UPT ;  /* 0x000000013f00788c */ /* 0x000fe4000bf04070 */
[----:B------:R-:W-:Y:S03]  /*25a0*/  UIADD3 UR7, UPT, UPT, UR63, -0x1, URZ ;  /* 0xffffffff3f077890 */ /* 0x000fe6000fffe0ff */
[----:B------:R-:W-:Y:S04]  /*25b0*/  UMOV UR31, UR8 ;  /* 0x00000008001f7c82 */ /* 0x000fe80008000000 */
[----:B------:R-:W-:Y:S01]  /*25c0*/  UMOV UR63, UR7 ;  /* 0x00000007003f7c82 */ /* 0x000fe20008000000 */
[----:B------:R-:W-:Y:S01]  /*25d0*/  UMOV UR7, UR58 ;  /* 0x0000003a00077c82 */ /* 0x000fe20008000000 */
[----:B-1----:R-:W-:Y:S05]  /*25e0*/  BRA.U UP0, `(.L_x_28) ;  /* 0xfffffff900ac7547 */ /* 0x002fea000b83ffff */
.L_x_23:
[----:B---3--:R-:W-:Y:S01]  /*25f0*/  SHF.L.U32 R4, R2, 0x1f, RZ ;  /* 0x0000001f02047819 */ /* 0x008fe200000006ff */
[----:B------:R-:W-:-:S03]  /*2600*/  NOP ;  /* 0x0000000000007918 */ /* 0x000fc60000000000 */
[----:B--2---:R-:W2:Y:S02]  /*2610*/  SYNCS.PHASECHK.TRANS64.TRYWAIT P0, [UR59+0xb0], R4 ;  /* 0x0000b004ff0075a7 */ /* 0x004ea4000800113b */
[----:B--2---:R-:W-:Y:S05]  /*2620*/  @!P0 BRA `(.L_x_29) ;  /* 0x0000009800548947 */ /* 0x004fea0003800000 */
.L_x_164:
[----:B-1----:R-:W1:Y:S01]  /*2630*/  LDS.128 R4, [UR59+0xf0] ;  /* 0x0000f03bff047984 */ /* 0x002e620008000c00 */
[----:B------:R-:W-:Y:S02]  /*2640*/  UIADD3 UR4, UPT, UPT, UR59, 0xb8, URZ ;  /* 0x000000b83b047890 */ /* 0x000fe4000fffe0ff */
[----:B------:R-:W-:Y:S01]  /*2650*/  UISETP.GE.AND UP0, UPT, UR39, 0x1, UPT ;  /* 0x000000012700788c */ /* 0x000fe2000bf06270 */
[----:B------:R-:W-:Y:S01]  /*2660*/  @!PT LDS RZ, [RZ] ;  /* 0x00000000fffff984 */ /* 0x000fe20000000800 */
[----:B------:R-:W-:Y:S01]  /*2670*/  @!PT LDS RZ, [RZ] ;  /* 0x00000000fffff984 */ /* 0x000fe20000000800 */
[----:B------:R-:W-:Y:S01]  /*2680*/  @!PT LDS RZ, [RZ] ;  /* 0x00000000fffff984 */ /* 0x000fe20000000800 */
[----:B------:R-:W-:Y:S01]  /*2690*/  @!PT LDS RZ, [RZ] ;  /* 0x00000000fffff984 */ /* 0x000fe20000000800 */
[----:B------:R2:W-:Y:S06]  /*26a0*/  MEMBAR.ALL.CTA ;  /* 0x0000000000007992 */ /* 0x0005ec0000008000 */
[----:B--2---:R-:W2:Y:S01]  /*26b0*/  FENCE.VIEW.ASYNC.S ;  /* 0x00000000000073c6 */ /* 0x004ea20000000000 */
[----:B------:R-:W-:-:S09]  /*26c0*/  UPRMT UR4, URZ, 0x654, UR4 ;  /* 0x00000654ff047896 */ /* 0x000fd20008000004 */
[----:B--2---:R-:W-:Y:S01]  /*26d0*/  SYNCS.ARRIVE.TRANS64.RED.A1T0 RZ, [UR4], RZ ;  /* 0x000000ffffff79a7 */ /* 0x004fe20008100404 */
[----:B-1----:R-:W-:-:S13]  /*26e0*/  LOP3.LUT P0, RZ, R6, 0x1, RZ, 0xc0, !PT ;  /* 0x0000000106ff7812 */ /* 0x002fda000780c0ff */
[----:B------:R-:W-:Y:S01]  /*26f0*/  VOTEU.ANY UP1, P0 ;  /* 0x0000000000ff7886 */ /* 0x000fe20000020100 */
[----:B------:R-:W-:-:S13]  /*2700*/  PLOP3.LUT P0, PT, PT, PT, UP1, 0x80, 0x8 ;  /* 0x000000000008781c */ /* 0x000fda0003f0f018 */
[----:B------:R-:W-:Y:S02]  /*2710*/  @P0 MOV R0, R4 ;  /* 0x0000000400000202 */ /* 0x000fe40000000f00 */
[----:B------:R-:W-:Y:S02]  /*2720*/  @P0 LOP3.LUT R4, R5, 0xffff, RZ, 0xc0, !PT ;  /* 0x0000ffff05040812 */ /* 0x000fe400078ec0ff */
[----:B------:R-:W-:Y:S02]  /*2730*/  @P0 R2UR UR6, R0 ;  /* 0x00000000000602ca */ /* 0x000fe400000e0000 */
[----:B------:R-:W-:-:S11]  /*2740*/  @P0 R2UR UR5, R4 ;  /* 0x00000000040502ca */ /* 0x000fd600000e0000 */
[----:B------:R-:W-:Y:S02]  /*2750*/  @UP1 UMOV UR72, UR6 ;  /* 0x0000000600481c82 */ /* 0x000fe40008000000 */
[----:B------:R-:W-:Y:S01]  /*2760*/  @UP1 UMOV UR69, UR5 ;  /* 0x0000000500451c82 */ /* 0x000fe20008000000 */
[----:B------:R-:W-:Y:S05]  /*2770*/  BRA.U !UP0, `(.L_x_30) ;  /* 0x0000000108d47547 */ /* 0x000fea000b800000 */
[----:B------:R-:W1:Y:S01]  /*2780*/  LDCU.128 UR16, c[0x0][0xc10] ;  /* 0x00018200ff1077ac */ /* 0x000e620008000c00 */
[----:B------:R-:W2:Y:S01]  /*2790*/  LDCU UR20, c[0x0][0xc20] ;  /* 0x00018400ff1477ac */ /* 0x000ea20008000800 */
[----:B------:R-:W3:Y:S01]  /*27a0*/  LDCU UR13, c[0x0][0xc0c] ;  /* 0x00018180ff0d77ac */ /* 0x000ee20008000800 */
[----:B------:R-:W4:Y:S01]  /*27b0*/  LDCU.64 UR14, c[0x0][0xc28] ;  /* 0x00018500ff0e77ac */ /* 0x000f220008000a00 */
[----:B------:R-:W-:Y:S02]  /*27c0*/  UISETP.NE.AND UP3, UPT, UR39, 0x1, UPT ;  /* 0x000000012700788c */ /* 0x000fe4000bf65270 */
[----:B-1----:R-:W-:Y:S02]  /*27d0*/  UIMAD.WIDE.U32 UR4, UR75, UR19, URZ ;  /* 0x000000134b0472a5 */ /* 0x002fe4000f8e00ff */
[----:B------:R-:W-:Y:S02]  /*27e0*/  UIMAD.WIDE.U32 UR6, UR76, UR16, URZ ;  /* 0x000000104c0672a5 */ /* 0x000fe4000f8e00ff */
[----:B------:R-:W-:-:S02]  /*27f0*/  UISETP.NE.AND UP0, UPT, UR18, 0x1, UPT ;  /* 0x000000011200788c */ /* 0x000fc4000bf05270 */
[----:B------:R-:W-:Y:S01]  /*2800*/  UIMAD.WIDE.U32 UR10, UR69, UR19, URZ ;  /* 0x00000013450a72a5 */ /* 0x000fe2000f8e00ff */
[----:B------:R-:W-:Y:S01]  /*2810*/  UMOV UR4, UR5 ;  /* 0x0000000500047c82 */ /* 0x000fe20008000000 */
[----:B---3--:R-:W-:Y:S02]  /*2820*/  UISETP.NE.AND UP2, UPT, UR13, 0x1, UPT ;  /* 0x000000010d00788c */ /* 0x008fe4000bf45270 */
[----:B--2---:R-:W-:Y:S02]  /*2830*/  USHF.R.U32.HI UR5, URZ, UR20, UR4 ;  /* 0x00000014ff057299 */ /* 0x004fe40008011604 */
[----:B------:R-:W-:Y:S01]  /*2840*/  UIMAD.WIDE.U32 UR8, UR72, UR16, URZ ;  /* 0x00000010480872a5 */ /* 0x000fe2000f8e00ff */
[----:B------:R-:W-:Y:S01]  /*2850*/  UMOV UR4, UR7 ;  /* 0x0000000700047c82 */ /* 0x000fe20008000000 */
[----:B------:R-:W-:Y:S02]  /*2860*/  USEL UR5, UR75, UR5, !UP0 ;  /* 0x000000054b057287 */ /* 0x000fe4000c000000 */
[----:B------:R-:W-:-:S02]  /*2870*/  USHF.R.U32.HI UR4, URZ, UR17, UR4 ;  /* 0x00000011ff047299 */ /* 0x000fc40008011604 */
[----:B----4-:R-:W-:Y:S02]  /*2880*/  UIMAD.WIDE.U32 UR6, UR5, UR14, URZ ;  /* 0x0000000e050672a5 */ /* 0x010fe4000f8e00ff */
[----:B------:R-:W-:Y:S01]  /*2890*/  USEL UR12, UR76, UR4, !UP2 ;  /* 0x000000044c0c7287 */ /* 0x000fe2000d000000 */
[----:B------:R-:W-:Y:S02]  /*28a0*/  UMOV UR8, UR9 ;  /* 0x0000000900087c82 */ /* 0x000fe40008000000 */
[----:B------:R-:W-:Y:S01]  /*28b0*/  UMOV UR4, UR11 ;  /* 0x0000000b00047c82 */ /* 0x000fe20008000000 */
[----:B------:R-:W-:Y:S01]  /*28c0*/  UIMAD.WIDE.U32 UR10, UR12, UR14, URZ ;  /* 0x0000000e0c0a72a5 */ /* 0x000fe2000f8e00ff */
[----:B------:R-:W-:Y:S01]  /*28d0*/  UMOV UR6, UR7 ;  /* 0x0000000700067c82 */ /* 0x000fe20008000000 */
[----:B------:R-:W-:Y:S02]  /*28e0*/  USHF.R.U32.HI UR4, URZ, UR20, UR4 ;  /* 0x00000014ff047299 */ /* 0x000fe40008011604 */
[----:B------:R-:W-:-:S02]  /*28f0*/  @UP3 USHF.R.U32.HI UR5, URZ, UR15, UR6 ;  /* 0x0000000fff053299 */ /* 0x000fc40008011606 */
[----:B------:R-:W-:Y:S01]  /*2900*/  USHF.R.U32.HI UR8, URZ, UR17, UR8 ;  /* 0x00000011ff087299 */ /* 0x000fe20008011608 */
[----:B------:R-:W-:Y:S01]  /*2910*/  UMOV UR6, UR11 ;  /* 0x0000000b00067c82 */ /* 0x000fe20008000000 */
[----:B------:R-:W-:Y:S02]  /*2920*/  USEL UR4, UR69, UR4, !UP0 ;  /* 0x0000000445047287 */ /* 0x000fe4000c000000 */
[----:B------:R-:W-:Y:S02]  /*2930*/  @UP3 USHF.R.U32.HI UR12, URZ, UR15, UR6 ;  /* 0x0000000fff0c3299 */ /* 0x000fe40008011606 */
[----:B------:R-:W-:Y:S02]  /*2940*/  UIMAD UR6, UR39, UR5, URZ ;  /* 0x00000005270672a4 */ /* 0x000fe4000f8e02ff */
[----:B------:R-:W-:Y:S02]  /*2950*/  USEL UR5, UR72, UR8, !UP2 ;  /* 0x0000000848057287 */ /* 0x000fe4000d000000 */
[----:B------:R-:W-:-:S02]  /*2960*/  UIMAD UR8, UR39, UR12, URZ ;  /* 0x0000000c270872a4 */ /* 0x000fc4000f8e02ff */
[----:B------:R-:W-:Y:S02]  /*2970*/  UISETP.GE.AND UP0, UPT, UR4, UR6, UPT ;  /* 0x000000060400728c */ /* 0x000fe4000bf06270 */
[----:B------:R-:W-:Y:S02]  /*2980*/  UIMAD.WIDE.U32 UR6, UR4, UR14, URZ ;  /* 0x0000000e040672a5 */ /* 0x000fe4000f8e00ff */
[----:B------:R-:W-:Y:S02]  /*2990*/  UISETP.GE.OR UP0, UPT, UR5, UR8, UP0 ;  /* 0x000000080500728c */ /* 0x000fe40008706670 */
[----:B------:R-:W-:Y:S02]  /*29a0*/  UIMAD.WIDE.U32 UR8, UR5, UR14, URZ ;  /* 0x0000000e050872a5 */ /* 0x000fe4000f8e00ff */
[----:B------:R-:W-:Y:S01]  /*29b0*/  UIADD3 UR10, UPT, UPT, -UR4, URZ, URZ ;  /* 0x000000ff040a7290 */ /* 0x000fe2000fffe1ff */
[----:B------:R-:W-:Y:S02]  /*29c0*/  UMOV UR6, UR7 ;  /* 0x0000000700067c82 */ /* 0x000fe40008000000 */
[----:B------:R-:W-:-:S02]  /*29d0*/  USHF.R.U32.HI UR6, URZ, UR15, UR6 ;  /* 0x0000000fff067299 */ /* 0x000fc40008011606 */
[----:B------:R-:W-:Y:S02]  /*29e0*/  UIMAD UR10, UR18, UR10, UR69 ;  /* 0x0000000a120a72a4 */ /* 0x000fe4000f8e0245 */
[----:B------:R-:W-:Y:S01]  /*29f0*/  USEL UR6, UR4, UR6, !UP3 ;  /* 0x0000000604067287 */ /* 0x000fe2000d800000 */
[----:B------:R-:W-:Y:S01]  /*2a00*/  @!UP0 UMOV UR7, UR9 ;  /* 0x0000000900078c82 */ /* 0x000fe20008000000 */
[----:B------:R-:W-:Y:S02]  /*2a10*/  UIADD3 UR9, UPT, UPT, -UR5, URZ, URZ ;  /* 0x000000ff05097290 */ /* 0x000fe4000fffe1ff */
[----:B------:R-:W-:Y:S02]  /*2a20*/  @!UP0 USHF.R.U32.HI UR7, URZ, UR15, UR7 ;  /* 0x0000000fff078299 */ /* 0x000fe40008011607 */
[----:B------:R-:W-:Y:S02]  /*2a30*/  UIADD3 UR8, UPT, UPT, -UR6, URZ, URZ ;  /* 0x000000ff06087290 */ /* 0x000fe4000fffe1ff */
[----:B------:R-:W-:-:S02]  /*2a40*/  @!UP0 USEL UR7, UR5, UR7, !UP3 ;  /* 0x0000000705078287 */ /* 0x000fc4000d800000 */
[----:B------:R-:W-:Y:S02]  /*2a50*/  UIMAD UR8, UR39, UR8, UR4 ;  /* 0x00000008270872a4 */ /* 0x000fe4000f8e0204 */
[----:B------:R-:W-:Y:S02]  /*2a60*/  @!UP0 UIADD3 UR6, UPT, UPT, UR6, -UR7, URZ ;  /* 0x8000000706068290 */ /* 0x000fe4000fffe0ff */
[----:B------:R-:W-:Y:S02]  /*2a70*/  @!UP0 UIMAD UR7, UR8, UR12, UR7 ;  /* 0x0000000c080782a4 */ /* 0x000fe4000f8e0207 */
[----:B------:R-:W-:Y:S02]  /*2a80*/  @!UP0 UIMAD UR4, UR39, UR6, UR5 ;  /* 0x00000006270482a4 */ /* 0x000fe4000f8e0205 */
[----:B------:R-:W-:Y:S02]  /*2a90*/  UIMAD UR6, UR13, UR9, UR72 ;  /* 0x000000090d0672a4 */ /* 0x000fe4000f8e0248 */
[----:B------:R-:W-:Y:S01]  /*2aa0*/  UIMAD UR69, UR4, UR18, UR10 ;  /* 0x00000012044572a4 */ /* 0x000fe2000f8e020a */
[----:B------:R-:W-:-:S02]  /*2ab0*/  @!UP0 UMOV UR5, UR7 ;  /* 0x0000000700058c82 */ /* 0x000fc40008000000 */
[----:B------:R-:W-:-:S12]  /*2ac0*/  UIMAD UR72, UR5, UR13, UR6 ;  /* 0x0000000d054872a4 */ /* 0x000fd8000f8e0206 */
.L_x_30:
        /* <DEDUP_REMOVED lines=20> */
.L_x_31:
[----:B------:R-:W-:Y:S01]  /*2c10*/  R2UR UR5, R54 ;  /* 0x00000000360572ca */ /* 0x000fe200000e0000 */
[----:B------:R-:W-:Y:S01]  /*2c20*/  UMOV UR46, UR68 ;  /* 0x00000044002e7c82 */ /* 0x000fe20008000000 */
[----:B------:R-:W-:Y:S02]  /*2c30*/  R2UR UR4, R53 ;  /* 0x00000000350472ca */ /* 0x000fe400000e0000 */
[----:B------:R-:W-:Y:S02]  /*2c40*/  PLOP3.LUT P1, PT, PT, PT, PT, 0x80, 0x8 ;  /* 0x000000000008781c */ /* 0x000fe40003f2f070 */
[----:B------:R-:W-:-:S07]  /*2c50*/  LOP3.LUT R2, R2, 0x1, RZ, 0x3c, !PT ;  /* 0x0000000102027812 */ /* 0x000fce00078e3cff */
[----:B------:R-:W-:Y:S02]  /*2c60*/  UIADD3 UR51, UPT, UPT, UR72, UR5, URZ ;  /* 0x0000000548337290 */ /* 0x000fe4000fffe0ff */
[----:B------:R-:W-:Y:S01]  /*2c70*/  UIADD3 UR20, UPT, UPT, UR69, UR4, URZ ;  /* 0x0000000445147290 */ /* 0x000fe2000fffe0ff */
[----:B------:R-:W-:Y:S11]  /*2c80*/  BRA.U UP1, `(.L_x_32) ;  /* 0xffffffe9010c7547 */ /* 0x000ff6000b83ffff */
[----:B------:R-:W-:Y:S01]  /*2c90*/  UIADD3 UR59, UPT, UPT, UR59, 0x30, URZ ;  /* 0x000000303b3b7890 */ /* 0x000fe2000fffe0ff */
[----:B------:R-:W-:-:S03]  /*2ca0*/  MOV R2, UR47 ;  /* 0x0000002f00027c02 */ /* 0x000fc60008000f00 */
[----:B------:R-:W-:Y:S01]  /*2cb0*/  ULEA UR4, UR58, UR59, 0x3 ;  /* 0x0000003b3a047291 */ /* 0x000fe2000f8e18ff */
[----:B------:R-:W-:-:S08]  /*2cc0*/  SHF.L.U32 R2, R2, 0x1f, RZ ;  /* 0x0000001f02027819 */ /* 0x000fd000000006ff */
[----:B------:R-:W1:Y:S02]  /*2cd0*/  SYNCS.PHASECHK.TRANS64.TRYWAIT P0, [UR4], R2 ;  /* 0x00000002ff0075a7 */ /* 0x000e640008001104 */
[----:B-1----:R-:W-:Y:S05]  /*2ce0*/  @!P0 BRA `(.L_x_33) ;  /* 0x0000009000bc8947 */ /* 0x002fea0003800000 */
.L_x_166:
[----:B------:R-:W-:-:S04]  /*2cf0*/  UIADD3 UR4, UPT, UPT, UR58, 0x1, URZ ;  /* 0x000000013a047890 */ /* 0x000fc8000fffe0ff */
[----:B------:R-:W-:-:S04]  /*2d00*/  UISETP.NE.AND UP0, UPT, UR4, 0x6, UPT ;  /* 0x000000060400788c */ /* 0x000fc8000bf05270 */
[----:B------:R-:W-:Y:S02]  /*2d10*/  USEL UR5, URZ, 0x1, UP0 ;  /* 0x00000001ff057887 */ /* 0x000fe40008000000 */
[----:B------:R-:W-:Y:S02]  /*2d20*/  USEL UR4, UR4, URZ, UP0 ;  /* 0x000000ff04047287 */ /* 0x000fe40008000000 */
[----:B------:R-:W-:Y:S02]  /*2d30*/  ULOP3.LUT UR6, UR47, UR5, URZ, 0x3c, !UPT ;  /* 0x000000052f067292 */ /* 0x000fe4000f8e3cff */
[----:B------:R-:W-:-:S04]  /*2d40*/  ULEA UR5, UR4, UR59, 0x3 ;  /* 0x0000003b04057291 */ /* 0x000fc8000f8e18ff */
[----:B-1----:R-:W-:-:S04]  /*2d50*/  MOV R2, UR6 ;  /* 0x0000000600027c02 */ /* 0x002fc80008000f00 */
[----:B------:R-:W-:-:S04]  /*2d60*/  SHF.L.U32 R2, R2, 0x1f, RZ ;  /* 0x0000001f02027819 */ /* 0x000fc800000006ff */
[----:B------:R-:W1:Y:S02]  /*2d70*/  SYNCS.PHASECHK.TRANS64.TRYWAIT P0, [UR5], R2 ;  /* 0x00000002ff0075a7 */ /* 0x000e640008001105 */
[----:B-1----:R-:W-:Y:S05]  /*2d80*/  @!P0 BRA `(.L_x_34) ;  /* 0x0000009000ac8947 */ /* 0x002fea0003800000 */
.L_x_168:
        /* <DEDUP_REMOVED lines=10> */
.L_x_170:
        /* <DEDUP_REMOVED lines=10> */
.L_x_172:
        /* <DEDUP_REMOVED lines=10> */
.L_x_174:
[----:B------:R-:W-:-:S04]  /*2f70*/  UIADD3 UR4, UPT, UPT, UR4, 0x1, URZ ;  /* 0x0000000104047890 */ /* 0x000fc8000fffe0ff */
[----:B------:R-:W-:-:S04]  /*2f80*/  UISETP.NE.AND UP0, UPT, UR4, 0x6, UPT ;  /* 0x000000060400788c */ /* 0x000fc8000bf05270 */
[----:B------:R-:W-:Y:S02]  /*2f90*/  USEL UR5, URZ, 0x1, UP0 ;  /* 0x00000001ff057887 */ /* 0x000fe40008000000 */
[----:B------:R-:W-:Y:S02]  /*2fa0*/  USEL UR4, UR4, URZ, UP0 ;  /* 0x000000ff04047287 */ /* 0x000fe40008000000 */
[----:B------:R-:W-:Y:S02]  /*2fb0*/  ULOP3.LUT UR5, UR6, UR5, URZ, 0x3c, !UPT ;  /* 0x0000000506057292 */ /* 0x000fe4000f8e3cff */
[----:B------:R-:W-:-:S04]  /*2fc0*/  ULEA UR4, UR4, UR59, 0x3 ;  /* 0x0000003b04047291 */ /* 0x000fc8000f8e18ff */
[----:B-1----:R-:W-:Y:S02]  /*2fd0*/  IMAD.U32 R2, RZ, RZ, UR5 ;  /* 0x00000005ff027e24 */ /* 0x002fe4000f8e00ff */
[----:B------:R-:W-:-:S03]  /*2fe0*/  MOV R0, UR4 ;  /* 0x0000000400007c02 */ /* 0x000fc60008000f00 */
[----:B------:R-:W-:-:S07]  /*2ff0*/  SHF.L.U32 R2, R2, 0x1f, RZ ;  /* 0x0000001f02027819 */ /* 0x000fce00000006ff */
.L_x_38:
[----:B-1----:R1:W2:Y:S02]  /*3000*/  SYNCS.PHASECHK.TRANS64.TRYWAIT P0, [R0+URZ], R2 ;  /* 0x00000002000075a7 */ /* 0x0022a400080011ff */
[----:B--2---:R-:W-:Y:S05]  /*3010*/  @!P0 NANOSLEEP.SYNCS 0x989680 ;  /* 0x009896800000895d */ /* 0x004fea0003900000 */
[----:B------:R-:W2:Y:S02]  /*3020*/  @!P0 SYNCS.PHASECHK.TRANS64 P0, [R0+URZ], R2 ;  /* 0x00000002000085a7 */ /* 0x000ea400080010ff */
[----:B--2---:R-:W-:Y:S05]  /*3030*/  @P0 EXIT ;  /* 0x000000000000094d */ /* 0x004fea0003800000 */
[----:B------:R-:W-:Y:S05]  /*3040*/  BRA `(.L_x_38) ;  /* 0xfffffffc00ec7947 */ /* 0x000fea000383ffff */
.L_x_16:
[----:B------:R-:W2:Y:S02]  /*3050*/  S2UR UR4, SR_CgaCtaId ;  /* 0x00000000000479c3 */ /* 0x000ea40000008800 */
[----:B--2---:R-:W-:-:S04]  /*3060*/  UISETP.NE.AND UP0, UPT, UR4, URZ, UPT ;  /* 0x000000ff0400728c */ /* 0x004fc8000bf05270 */
[----:B------:R-:W-:-:S09]  /*3070*/  UISETP.NE.OR UP0, UPT, UR18, 0x1, UP0 ;  /* 0x000000011200788c */ /* 0x000fd20008705670 */
[----:B------:R-:W-:Y:S05]  /*3080*/  BRA.U UP0, `(.L_x_39) ;  /* 0x0000000100b47547 */ /* 0x000fea000b800000 */
[----:B------:R-:W2:Y:S01]  /*3090*/  S2UR UR5, SR_CgaCtaId ;  /* 0x00000000000579c3 */ /* 0x000ea20000008800 */
[----:B------:R-:W-:Y:S01]  /*30a0*/  UMOV UR4, 0x400 ;  /* 0x0000040000047882 */ /* 0x000fe20000000000 */
[----:B------:R-:W-:Y:S01]  /*30b0*/  HFMA2 R3, -RZ, RZ, 0, 5.9604644775390625e-08 ;  /* 0x00000001ff037431 */ /* 0x000fe200000001ff */
[----:B------:R-:W-:Y:S01]  /*30c0*/  ISETP.NE.AND P0, PT, R0, RZ, PT ;  /* 0x000000ff0000720c */ /* 0x000fe20003f05270 */
[----:B------:R-:W-:Y:S01]  /*30d0*/  IMAD.MOV.U32 R8, RZ, RZ, RZ ;  /* 0x000000ffff087224 */ /* 0x000fe200078e00ff */
[----:B--2---:R-:W-:-:S04]  /*30e0*/  ULEA UR4, UR5, UR4, 0x18 ;  /* 0x0000000405047291 */ /* 0x004fc8000f8ec0ff */
[----:B------:R-:W-:Y:S02]  /*30f0*/  UIADD3 UR5, UPT, UPT, UR4, 0xb8, URZ ;  /* 0x000000b804057890 */ /* 0x000fe4000fffe0ff */
[----:B------:R-:W-:Y:S02]  /*3100*/  UIADD3 UR8, UPT, UPT, UR4, 0xb0, URZ ;  /* 0x000000b004087890 */ /* 0x000fe4000fffe0ff */
[----:B------:R-:W-:-:S12]  /*3110*/  UPRMT UR5, URZ, 0x654, UR5 ;  /* 0x00000654ff057896 */ /* 0x000fd80008000005 */
.L_x_42:
[----:B------:R-:W-:Y:S01]  /*3120*/  SHF.L.U32 R6, R3, 0x1f, RZ ;  /* 0x0000001f03067819 */ /* 0x000fe200000006ff */
[----:B------:R-:W-:Y:S02]  /*3130*/  IMAD.U32 R4, RZ, RZ, UR8 ;  /* 0x00000008ff047e24 */ /* 0x000fe4000f8e00ff */
[----:B------:R-:W-:Y:S01]  /*3140*/  @!P0 IMAD.MOV.U32 R5, RZ, RZ, 0x10 ;  /* 0x00000010ff058424 */ /* 0x000fe200078e00ff */
[----:B------:R-:W2:Y:S02]  /*3150*/  SYNCS.PHASECHK.TRANS64.TRYWAIT P1, [UR4+0xb8], R6 ;  /* 0x0000b806ff0075a7 */ /* 0x000ea40008021104 */
[----:B------:R-:W-:-:S04]  /*3160*/  PRMT R4, R0, 0x654, R4 ;  /* 0x0000065400047816 */ /* 0x000fc80000000004 */
[----:B------:R-:W-:Y:S01]  /*3170*/  SEL R2, R4, R2, !P0 ;  /* 0x0000000204027207 */ /* 0x000fe20004000000 */
[----:B--2---:R-:W-:Y:S06]  /*3180*/  @!P1 BRA `(.L_x_40) ;  /* 0x00000090000c9947 */ /* 0x004fec0003800000 */
.L_x_176:
[----:B------:R-:W-:Y:S01]  /*3190*/  UIADD3 UR6, UPT, UPT, UR4, 0xf0, URZ ;  /* 0x000000f004067890 */ /* 0x000fe2000fffe0ff */
[----:B------:R3:W-:Y:S01]  /*31a0*/  @!P0 SYNCS.ARRIVE.TRANS64.RED RZ, [R2+URZ], R5 ;  /* 0x0000000502ff89a7 */ /* 0x0007e200080004ff */
[----:B------:R-:W-:Y:S01]  /*31b0*/  UIADD3 UR7, UPT, UPT, UR4, 0xb0, URZ ;  /* 0x000000b004077890 */ /* 0x000fe2000fffe0ff */
[----:B------:R-:W-:-:S08]  /*31c0*/  LOP3.LUT R3, R3, 0x1, RZ, 0x3c, !PT ;  /* 0x0000000103037812 */ /* 0x000fd000078e3cff */
[----:B------:R-:W-:Y:S06]  /*31d0*/  UGETNEXTWORKID.BROADCAST [UR6], [UR7] ;  /* 0x00000000060073ca */ /* 0x000fec0008000100 */
[----:B---3--:R-:W-:-:S04]  /*31e0*/  SHF.L.U32 R5, R8, 0x1f, RZ ;  /* 0x0000001f08057819 */ /* 0x008fc800000006ff */
[----:B------:R-:W3:Y:S02]  /*31f0*/  SYNCS.PHASECHK.TRANS64.TRYWAIT P1, [UR4+0xb0], R5 ;  /* 0x0000b005ff0075a7 */ /* 0x000ee40008021104 */
[----:B---3--:R-:W-:Y:S05]  /*3200*/  @!P1 BRA `(.L_x_41) ;  /* 0x0000009000049947 */ /* 0x008fea0003800000 */
.L_x_178:
[----:B--2---:R-:W2:Y:S01]  /*3210*/  LDS.128 R4, [UR4+0xf0] ;  /* 0x0000f004ff047984 */ /* 0x004ea20008000c00 */
[----:B------:R-:W-:Y:S01]  /*3220*/  LOP3.LUT R8, R8, 0x1, RZ, 0x3c, !PT ;  /* 0x0000000108087812 */ /* 0x000fe200078e3cff */
[----:B------:R-:W-:Y:S01]  /*3230*/  @!PT LDS RZ, [RZ] ;  /* 0x00000000fffff984 */ /* 0x000fe20000000800 */
[----:B------:R-:W-:Y:S01]  /*3240*/  @!PT LDS RZ, [RZ] ;  /* 0x00000000fffff984 */ /* 0x000fe20000000800 */
[----:B------:R-:W-:Y:S01]  /*3250*/  @!PT LDS RZ, [RZ] ;  /* 0x00000000fffff984 */ /* 0x000fe20000000800 */
[----:B------:R-:W-:Y:S01]  /*3260*/  @!PT LDS RZ, [RZ] ;  /* 0x00000000fffff984 */ /* 0x000fe20000000800 */
[----:B------:R3:W-:Y:S06]  /*3270*/  MEMBAR.ALL.CTA ;  /* 0x0000000000007992 */ /* 0x0007ec0000008000 */
[----:B---3--:R-:W3:Y:S02]  /*3280*/  FENCE.VIEW.ASYNC.S ;  /* 0x00000000000073c6 */ /* 0x008ee40000000000 */
[----:B---3--:R-:W-:Y:S01]  /*3290*/  SYNCS.ARRIVE.TRANS64.RED.A1T0 RZ, [UR5], RZ ;  /* 0x000000ffffff79a7 */ /* 0x008fe20008100405 */
[----:B--2---:R-:W-:-:S13]  /*32a0*/  LOP3.LUT P1, RZ, R6, 0x1, RZ, 0xc0, !PT ;  /* 0x0000000106ff7812 */ /* 0x004fda000782c0ff */
[----:B------:R-:W-:Y:S05]  /*32b0*/  @P1 BRA `(.L_x_42) ;  /* 0xfffffffc00981947 */ /* 0x000fea000383ffff */
[----:B------:R-:W-:-:S04]  /*32c0*/  SHF.L.U32 R0, R3, 0x1f, RZ ;  /* 0x0000001f03007819 */ /* 0x000fc800000006ff */
[----:B------:R-:W2:Y:S02]  /*32d0*/  SYNCS.PHASECHK.TRANS64 P0, [UR4+0xb8], R0 ;  /* 0x0000b800ff0075a7 */ /* 0x000ea40008001004 */
[----:B-12---:R-:W-:Y:S05]  /*32e0*/  @P0 EXIT ;  /* 0x000000000000094d */ /* 0x006fea0003800000 */
[----:B------:R-:W-:-:S07]  /*32f0*/  MOV R0, UR4 ;  /* 0x0000000400007c02 */ /* 0x000fce0008000f00 */
.L_x_43:
[----:B-1----:R-:W-:-:S04]  /*3300*/  SHF.L.U32 R2, R3, 0x1f, RZ ;  /* 0x0000001f03027819 */ /* 0x002fc800000006ff */
[----:B------:R1:W2:Y:S03]  /*3310*/  SYNCS.PHASECHK.TRANS64.TRYWAIT P0, [R0+URZ+0xb8], R2 ;  /* 0x0000b802000075a7 */ /* 0x0002a600080011ff */
[----:B--2---:R-:W-:Y:S05]  /*3320*/  @!P0 NANOSLEEP.SYNCS 0x989680 ;  /* 0x009896800000895d */ /* 0x004fea0003900000 */
[----:B------:R-:W2:Y:S02]  /*3330*/  @!P0 SYNCS.PHASECHK.TRANS64 P0, [R0+URZ+0xb8], R2 ;  /* 0x0000b802000085a7 */ /* 0x000ea400080010ff */
[----:B--2---:R-:W-:Y:S05]  /*3340*/  @P0 EXIT ;  /* 0x000000000000094d */ /* 0x004fea0003800000 */
[----:B------:R-:W-:Y:S05]  /*3350*/  BRA `(.L_x_43) ;  /* 0xfffffffc00e87947 */ /* 0x000fea000383ffff */
.L_x_39:
[----:B------:R-:W-:-:S09]  /*3360*/  UISETP.NE.AND UP0, UPT, UR18, URZ, UPT ;  /* 0x000000ff1200728c */ /* 0x000fd2000bf05270 */
[----:B------:R-:W-:Y:S05]  /*3370*/  BRA.U UP0, `(.L_x_44) ;  /* 0x0000000d008c7547 */ /* 0x000fea000b800000 */
[----:B------:R-:W2:Y:S01]  /*3380*/  S2UR UR7, SR_CgaCtaId ;  /* 0x00000000000779c3 */ /* 0x000ea20000008800 */
[----:B------:R-:W-:Y:S01]  /*3390*/  UMOV UR4, 0x40 ;  /* 0x0000004000047882 */ /* 0x000fe20000000000 */
[----:B------:R-:W-:Y:S01]  /*33a0*/  NOP ;  /* 0x0000000000007918 */ /* 0x000fe20000000000 */
[----:B------:R-:W-:Y:S01]  /*33b0*/  UMOV UR6, 0x400 ;  /* 0x0000040000067882 */ /* 0x000fe20000000000 */
[----:B--2---:R-:W-:Y:S02]  /*33c0*/  ULEA UR5, UR7, UR4, 0x18 ;  /* 0x0000000407057291 */ /* 0x004fe4000f8ec0ff */
[----:B------:R-:W-:-:S07]  /*33d0*/  ULEA UR6, UR7, UR6, 0x18 ;  /* 0x0000000607067291 */ /* 0x000fce000f8ec0ff */
[----:B------:R-:W2:Y:S02]  /*33e0*/  LDS.U8 R0, [UR5+0x1c] ;  /* 0x00001c05ff007984 */ /* 0x000ea40008000000 */
[----:B--2---:R-:W-:-:S13]  /*33f0*/  ISETP.NE.AND P0, PT, R0, RZ, PT ;  /* 0x000000ff0000720c */ /* 0x004fda0003f05270 */
[----:B------:R-:W-:Y:S05]  /*3400*/  @P0 BRA `(.L_x_45) ;  /* 0x0000000000580947 */ /* 0x000fea0003800000 */
[----:B------:R-:W-:-:S13]  /*3410*/  ELECT P0, URZ, PT ;  /* 0x0000000000ff782f */ /* 0x000fda0003800000 */
[----:B------:R-:W-:Y:S05]  /*3420*/  @!P0 BRA `(.L_x_46) ;  /* 0x0000000000608947 */ /* 0x000fea0003800000 */
[----:B------:R-:W-:Y:S01]  /*3430*/  UMOV UR4, 0x10 ;  /* 0x0000001000047882 */ /* 0x000fe20000000000 */
[----:B------:R-:W-:Y:S01]  /*3440*/  HFMA2 R0, -RZ, RZ, 0, 5.9604644775390625e-08 ;  /* 0x00000001ff007431 */ /* 0x000fe200000001ff */
[----:B------:R-:W-:-:S03]  /*3450*/  MOV R2, 0xffff ;  /* 0x0000ffff00027802 */ /* 0x000fc60000000f00 */
[----:B------:R-:W-:Y:S04]  /*3460*/  DEPBAR.LE SB2, 0x36 ;  /* 0x0000ad800000791a */ /* 0x000fe80000000000 */
[----:B------:R-:W2:Y:S02]  /*3470*/  UTCATOMSWS.FIND_AND_SET.ALIGN UP0, UR4, UR4 ;  /* 0x00000004000475e3 */ /* 0x000ea40008000800 */
[----:B--2---:R-:W-:Y:S01]  /*3480*/  MOV R3, UR4 ;  /* 0x0000000400037c02 */ /* 0x004fe20008000f00 */
[----:B------:R-:W-:Y:S06]  /*3490*/  BRA.U UP0, `(.L_x_47) ;  /* 0x0000000100187547 */ /* 0x000fec000b800000 */
.L_x_48:
[----:B------:R-:W-:Y:S05]  /*34a0*/  NANOSLEEP 0x64 ;  /* 0x000000640000795d */ /* 0x000fea0003800000 */
[----:B------:R-:W-:-:S05]  /*34b0*/  UMOV UR4, 0x10 ;  /* 0x0000001000047882 */ /* 0x000fca0000000000 */
[----:B------:R-:W-:Y:S04]  /*34c0*/  DEPBAR.LE SB2, 0x36 ;  /* 0x0000ad800000791a */ /* 0x000fe80000000000 */
[----:B------:R-:W2:Y:S02]  /*34d0*/  UTCATOMSWS.FIND_AND_SET.ALIGN UP0, UR4, UR4 ;  /* 0x00000004000475e3 */ /* 0x000ea40008000800 */
[----:B--2---:R-:W-:Y:S01]  /*34e0*/  MOV R3, UR4 ;  /* 0x0000000400037c02 */ /* 0x004fe20008000f00 */
[----:B------:R-:W-:Y:S05]  /*34f0*/  BRA.U !UP0, `(.L_x_48) ;  /* 0xfffffffd08e87547 */ /* 0x000fea000b83ffff */
.L_x_47:
[-C--:B------:R-:W-:Y:S02]  /*3500*/  SHF.L.U32 R2, R2, R3.reuse, RZ ;  /* 0x0000000302027219 */ /* 0x080fe400000006ff */
[----:B------:R-:W-:Y:S01]  /*3510*/  SHF.L.U32 R0, R0, R3, RZ ;  /* 0x0000000300007219 */ /* 0x000fe200000006ff */
[----:B------:R-:W-:Y:S02]  /*3520*/  IMAD.SHL.U32 R3, R3, 0x20, RZ ;  /* 0x0000002003037824 */ /* 0x000fe400078e00ff */
[----:B------:R2:W-:Y:S04]  /*3530*/  ATOMS.OR RZ, [UR5+0x14], R2 ;  /* 0x00001402ffff798c */ /* 0x0005e8000b000005 */
[----:B------:R2:W-:Y:S04]  /*3540*/  ATOMS.OR RZ, [UR5+0x18], R0 ;  /* 0x00001800ffff798c */ /* 0x0005e8000b000005 */
[----:B------:R2:W-:Y:S01]  /*3550*/  STS [UR6+0x100], R3 ;  /* 0x00010003ff007988 */ /* 0x0005e20008000806 */
[----:B------:R-:W-:Y:S05]  /*3560*/  BRA `(.L_x_46) ;  /* 0x0000000000107947 */ /* 0x000fea0003800000 */
.L_x_45:
[----:B------:R-:W-:Y:S02]  /*3570*/  MOV R0, 0xffffffff ;  /* 0xffffffff00007802 */ /* 0x000fe40000000f00 */
[----:B------:R-:W-:-:S03]  /*3580*/  MOV R2, 0x35b0 ;  /* 0x000035b000027802 */ /* 0x000fc60000000f00 */
[----:B------:R2:W-:Y:S04]  /*3590*/  STS [UR6+0x100], R0 ;  /* 0x00010000ff007988 */ /* 0x0005e80008000806 */
[----:B-12--5:R-:W-:Y:S05]  /*35a0*/  CALL.REL.NOINC `($__internal_1_$__cuda_sm10x_tcgen05_guardrail_trap_phase_invalid_during_alloc) ;  /* 0x0000009400c07944 */ /* 0x026fea0003c00000 */
.L_x_46:
[----:B------:R-:W-:Y:S05]  /*35b0*/  WARPSYNC.ALL ;  /* 0x0000000000007948 */ /* 0x000fea0003800000 */
[----:B------:R-:W3:Y:S01]  /*35c0*/  S2UR UR4, SR_CgaCtaId ;  /* 0x00000000000479c3 */ /* 0x000ee20000008800 */
[----:B------:R-:W-:Y:S01]  /*35d0*/  UMOV UR20, 0x400 ;  /* 0x0000040000147882 */ /* 0x000fe20000000000 */
[----:B------:R-:W-:-:S06]  /*35e0*/  NOP ;  /* 0x0000000000007918 */ /* 0x000fcc0000000000 */
[----:B------:R-:W-:Y:S06]  /*35f0*/  BAR.ARV 0x6, 0xa0 ;  /* 0x0182800000007b1d */ /* 0x000fec0000002000 */
[----:B------:R-:W4:Y:S01]  /*3600*/  LDCU.64 UR6, c[0x0][0x388] ;  /* 0x00007100ff0677ac */ /* 0x000f220008000a00 */
[----:B------:R-:W-:Y:S01]  /*3610*/  IMAD.MOV.U32 R8, RZ, RZ, 0x1 ;  /* 0x00000001ff087424 */ /* 0x000fe200078e00ff */
[----:B------:R-:W1:Y:S01]  /*3620*/  LDCU.64 UR8, c[0x0][0x390] ;  /* 0x00007200ff0877ac */ /* 0x000e620008000a00 */
[----:B------:R-:W-:Y:S01]  /*3630*/  UMOV UR23, URZ ;  /* 0x000000ff00177c82 */ /* 0x000fe20008000000 */
[----:B------:R-:W-:Y:S01]  /*3640*/  UMOV UR19, URZ ;  /* 0x000000ff00137c82 */ /* 0x000fe20008000000 */
[----:B---3--:R-:W-:Y:S01]  /*3650*/  ULEA UR20, UR4, UR20, 0x18 ;  /* 0x0000001404147291 */ /* 0x008fe2000f8ec0ff */
[----:B------:R-:W-:Y:S01]  /*3660*/  UMOV UR32, 0x0 ;  /* 0x0000000000207882 */ /* 0x000fe20000000000 */
[----:B------:R-:W-:Y:S01]  /*3670*/  UMOV UR33, 0x8210910 ;  /* 0x0821091000217882 */ /* 0x000fe20000000000 */
[----:B------:R-:W-:Y:S01]  /*3680*/  UMOV UR30, 0x0 ;  /* 0x00000000001e7882 */ /* 0x000fe20000000000 */
[----:B------:R-:W-:Y:S01]  /*3690*/  UMOV UR31, 0x8210910 ;  /* 0x08210910001f7882 */ /* 0x000fe20000000000 */
[----:B------:R-:W-:Y:S01]  /*36a0*/  UMOV UR28, 0x0 ;  /* 0x00000000001c7882 */ /* 0x000fe20000000000 */
[----:B------:R-:W-:Y:S01]  /*36b0*/  UMOV UR29, 0x8210910 ;  /* 0x08210910001d7882 */ /* 0x000fe20000000000 */
[----:B----4-:R-:W-:-:S02]  /*36c0*/  UIADD3 UR4, UPT, UPT, UR6, 0x1f, URZ ;  /* 0x0000001f06047890 */ /* 0x010fc4000fffe0ff */
[----:B------:R-:W2:Y:S01]  /*36d0*/  LDS R9, [UR20+0x100] ;  /* 0x00010014ff097984 */ /* 0x000ea20008000800 */
[----:B------:R-:W-:Y:S01]  /*36e0*/  UMOV UR26, 0x0 ;  /* 0x00000000001a7882 */ /* 0x000fe20000000000 */
[----:B------:R-:W-:Y:S01]  /*36f0*/  UMOV UR27, 0x8210910 ;  /* 0x08210910001b7882 */ /* 0x000fe20000000000 */
[----:B------:R-:W-:-:S04]  /*3700*/  USHF.R.S32.HI UR5, URZ, 0x1f, UR4 ;  /* 0x0000001fff057899 */ /* 0x000fc80008011404 */
[----:B------:R-:W-:Y:S02]  /*3710*/  ULEA.HI UR4, UR5, UR4, URZ, 0x5 ;  /* 0x0000000405047291 */ /* 0x000fe4000f8f28ff */
[----:B------:R-:W-:Y:S02]  /*3720*/  UIADD3 UR5, UPT, UPT, UR20, 0x8400, URZ ;  /* 0x0000840014057890 */ /* 0x000fe4000fffe0ff */
[----:B------:R-:W-:Y:S02]  /*3730*/  USHF.R.S32.HI UR4, URZ, 0x5, UR4 ;  /* 0x00000005ff047899 */ /* 0x000fe40008011404 */
[----:B------:R-:W-:Y:S02]  /*3740*/  USHF.R.U32.HI UR6, URZ, 0x4, UR5 ;  /* 0x00000004ff067899 */ /* 0x000fe40008011605 */
[----:B------:R-:W-:Y:S02]  /*3750*/  UIMAD UR4, UR4, UR7, URZ ;  /* 0x00000007040472a4 */ /* 0x000fe4000f8e02ff */
[----:B------:R-:W-:-:S02]  /*3760*/  ULOP3.LUT UR6, UR6, 0x3fff, URZ, 0xc0, !UPT ;  /* 0x00003fff06067892 */ /* 0x000fc4000f8ec0ff */
[----:B-1----:R-:W-:Y:S02]  /*3770*/  UIMAD UR4, UR4, UR8, URZ ;  /* 0x00000008040472a4 */ /* 0x002fe4000f8e02ff */
[----:B------:R-:W-:Y:S02]  /*3780*/  ULOP3.LUT UR21, UR6, 0x10000, URZ, 0xfc, !UPT ;  /* 0x0001000006157892 */ /* 0x000fe4000f8efcff */
[----:B------:R-:W-:Y:S02]  /*3790*/  UIMAD UR9, UR4, UR9, URZ ;  /* 0x00000009040972a4 */ /* 0x000fe4000f8e02ff */
[----:B------:R-:W-:Y:S02]  /*37a0*/  UIADD3 UR4, UPT, UPT, UR20, 0x20400, URZ ;  /* 0x0002040014047890 */ /* 0x000fe4000fffe0ff */
[----:B------:R-:W-:Y:S02]  /*37b0*/  UIADD3 UR34, UPT, UPT, UR9, -0x1, URZ ;  /* 0xffffffff09227890 */ /* 0x000fe4000fffe0ff */
[----:B------:R-:W-:-:S02]  /*37c0*/  USHF.R.U32.HI UR5, URZ, 0x4, UR4 ;  /* 0x00000004ff057899 */ /* 0x000fc40008011604 */
[----:B------:R-:W-:Y:S02]  /*37d0*/  UIADD3 UR4, UPT, UPT, UR20, 0xb8, URZ ;  /* 0x000000b814047890 */ /* 0x000fe4000fffe0ff */
[----:B------:R-:W-:Y:S02]  /*37e0*/  ULOP3.LUT UR5, UR5, 0x3fff, URZ, 0xc0, !UPT ;  /* 0x00003fff05057892 */ /* 0x000fe4000f8ec0ff */
[----:B------:R-:W-:Y:S02]  /*37f0*/  UPRMT UR25, URZ, 0x654, UR4 ;  /* 0x00000654ff197896 */ /* 0x000fe40008000004 */
[----:B------:R-:W-:Y:S02]  /*3800*/  ULOP3.LUT UR22, UR5, 0x1000000, URZ, 0xfc, !UPT ;  /* 0x0100000005167892 */ /* 0x000fe4000f8efcff */
[----:B------:R-:W-:Y:S01]  /*3810*/  UISETP.GE.AND UP3, UPT, UR9, 0x1, UPT ;  /* 0x000000010900788c */ /* 0x000fe2000bf66270 */
[C---:B--2---:R-:W-:Y:S01]  /*3820*/  VIADD R3, R9.reuse, 0x80 ;  /* 0x0000008009037836 */ /* 0x044fe20000000000 */
[----:B------:R-:W-:-:S04]  /*3830*/  LOP3.LUT R2, R9, 0xffff, RZ, 0xc0, !PT ;  /* 0x0000ffff09027812 */ /* 0x000fc800078ec0ff */
[----:B------:R-:W-:-:S05]  /*3840*/  LOP3.LUT R3, R3, 0xffff, RZ, 0xc0, !PT ;  /* 0x0000ffff03037812 */ /* 0x000fca00078ec0ff */
[----:B------:R1:W-:Y:S02]  /*3850*/  STL.64 [R1], R2 ;  /* 0x0000000201007387 */ /* 0x0003e40000100a00 */
[----:B-1----:R-:W-:-:S07]  /*3860*/  CS2R R2, SRZ ;  /* 0x0000000000027805 */ /* 0x002fce000001ff00 */
.L_x_55:
[----:B-1----:R-:W-:-:S04]  /*3870*/  SHF.L.U32 R4, R3, 0x1f, RZ ;  /* 0x0000001f03047819 */ /* 0x002fc800000006ff */
[----:B------:R-:W1:Y:S02]  /*3880*/  SYNCS.PHASECHK.TRANS64.TRYWAIT P0, [UR20+0xb0], R4 ;  /* 0x0000b004ff0075a7 */ /* 0x000e640008001114 */
[----:B-12-4-:R-:W-:Y:S05]  /*3890*/  @!P0 BRA `(.L_x_49) ;  /* 0x0000008800788947 */ /* 0x016fea0003800000 */
.L_x_180:
[----:B-1----:R-:W1:Y:S01]  /*38a0*/  LDS.128 R4, [UR20+0xf0] ;  /* 0x0000f014ff047984 */ /* 0x002e620008000c00 */
[----:B------:R-:W-:Y:S01]  /*38b0*/  ULEA UR24, UR23, UR20, 0x3 ;  /* 0x0000001417187291 */ /* 0x000fe2000f8e18ff */
[----:B------:R-:W-:Y:S01]  /*38c0*/  SHF.L.U32 R0, R8, 0x1f, RZ ;  /* 0x0000001f08007819 */ /* 0x000fe200000006ff */
[----:B------:R-:W-:Y:S01]  /*38d0*/  @!PT LDS RZ, [RZ] ;  /* 0x00000000fffff984 */ /* 0x000fe20000000800 */
[----:B------:R-:W-:Y:S01]  /*38e0*/  @!PT LDS RZ, [RZ] ;  /* 0x00000000fffff984 */ /* 0x000fe20000000800 */
[----:B------:R-:W-:Y:S01]  /*38f0*/  @!PT LDS RZ, [RZ] ;  /* 0x00000000fffff984 */ /* 0x000fe20000000800 */
[----:B------:R-:W-:Y:S01]  /*3900*/  @!PT LDS RZ, [RZ] ;  /* 0x00000000fffff984 */ /* 0x000fe20000000800 */
[----:B------:R2:W-:Y:S06]  /*3910*/  MEMBAR.ALL.CTA ;  /* 0x0000000000007992 */ /* 0x0005ec0000008000 */
[----:B--2---:R-:W2:Y:S02]  /*3920*/  FENCE.VIEW.ASYNC.S ;  /* 0x00000000000073c6 */ /* 0x004ea40000000000 */
[----:B--2---:R-:W-:Y:S01]  /*3930*/  SYNCS.ARRIVE.TRANS64.RED.A1T0 RZ, [UR25], RZ ;  /* 0x000000ffffff79a7 */ /* 0x004fe20008100419 */
[----:B------:R-:W2:Y:S01]  /*3940*/  SYNCS.PHASECHK.TRANS64.TRYWAIT P0, [UR24+0xd0], R0 ;  /* 0x0000d000ff0075a7 */ /* 0x000ea20008001118 */
[----:B-1----:R-:W-:Y:S01]  /*3950*/  LOP3.LUT P3, RZ, R6, 0x1, RZ, 0xc0, !PT ;  /* 0x0000000106ff7812 */ /* 0x002fe2000786c0ff */
[----:B--2---:R-:W-:-:S12]  /*3960*/  @!P0 BRA `(.L_x_50) ;  /* 0x00000088005c8947 */ /* 0x004fd80003800000 */
.L_x_182:
[----:B------:R-:W-:Y:S05]  /*3970*/  BRA.U !UP3, `(.L_x_51) ;  /* 0x000000010bfc7547 */ /* 0x000fea000b800000 */
[----:B-1----:R-:W-:Y:S01]  /*3980*/  IMAD.U32 R0, RZ, RZ, UR23 ;  /* 0x00000017ff007e24 */ /* 0x002fe2000f8e00ff */
[----:B------:R-:W-:-:S04]  /*3990*/  ULEA UR4, UR19, UR20, 0x3 ;  /* 0x0000001413047291 */ /* 0x000fc8000f8e18ff */
[----:B------:R-:W-:-:S05]  /*39a0*/  LEA R0, R0, R1, 0x2 ;  /* 0x0000000100007211 */ /* 0x000fca00078e10ff */
[----:B------:R1:W5:Y:S01]  /*39b0*/  LDL R4, [R0] ;  /* 0x0000000000047983 */ /* 0x0003620000100800 */
[----:B------:R-:W-:Y:S01]  /*39c0*/  UPLOP3.LUT UP2, UPT, UPT, UPT, UPT, 0x40, 0x4 ;  /* 0x000000000004789c */ /* 0x000fe20003f4e870 */
[----:B------:R-:W-:Y:S01]  /*39d0*/  UMOV UR17, UR34 ;  /* 0x0000002200117c82 */ /* 0x000fe20008000000 */
[----:B-1----:R-:W-:-:S04]  /*39e0*/  SHF.L.U32 R0, R2, 0x1f, RZ ;  /* 0x0000001f02007819 */ /* 0x002fc800000006ff */
[----:B------:R1:W2:Y:S01]  /*39f0*/  SYNCS.PHASECHK.TRANS64.TRYWAIT P2, [UR4], R0 ;  /* 0x00000000ff0075a7 */ /* 0x0002a20008041104 */
[----:B------:R-:W-:-:S05]  /*3a00*/  UMOV UR4, UR19 ;  /* 0x0000001300047c82 */ /* 0x000fca0008000000 */
.L_x_54:
[----:B------:R-:W-:Y:S01]  /*3a10*/  ULEA UR18, UR4, UR20, 0x3 ;  /* 0x0000001404127291 */ /* 0x000fe2000f8e18ff */
[----:B--234-:R-:W-:Y:S11]  /*3a20*/  @P2 BRA `(.L_x_52) ;  /* 0x00000000000c2947 */ /* 0x01cff60003800000 */
[----:B------:R-:W-:Y:S04]  /*3a30*/  SHF.L.U32 R5, R2, 0x1f, RZ ;  /* 0x0000001f02057819 */ /* 0x000fe800000006ff */
[----:B------:R-:W2:Y:S02]  /*3a40*/  SYNCS.PHASECHK.TRANS64.TRYWAIT P0, [UR18], R5 ;  /* 0x00000005ff0075a7 */ /* 0x000ea40008001112 */
[----:B--2---:R-:W-:Y:S05]  /*3a50*/  @!P0 BRA `(.L_x_53) ;  /* 0x0000008800388947 */ /* 0x004fea0003800000 */
.L_x_52:
[----:B------:R-:W-:Y:S01]  /*3a60*/  UISETP.NE.AND UP0, UPT, UR17, URZ, UPT ;  /* 0x000000ff1100728c */ /* 0x000fe2000bf05270 */
[----:B------:R-:W-:Y:S01]  /*3a70*/  PLOP3.LUT P2, PT, PT, PT, PT, 0x80, 0x8 ;  /* 0x000000000008781c */ /* 0x000fe20003f4f070 */
[----:B------:R-:W-:Y:S01]  /*3a80*/  UIADD3 UR5, UPT, UPT, UR4, 0x1, URZ ;  /* 0x0000000104057890 */ /* 0x000fe2000fffe0ff */
[----:B------:R-:W-:Y:S11]  /*3a90*/  ELECT P1, URZ, PT ;  /* 0x0000000000ff782f */ /* 0x000ff60003820000 */
[----:B------:R-:W-:Y:S02]  /*3aa0*/  @!UPT UIADD3 URZ, UPT, UPT, URZ, URZ, URZ ;  /* 0x000000fffffff290 */ /* 0x000fe4000fffe0ff */
[----:B-----5:R-:W-:Y:S01]  /*3ab0*/  @P1 R2UR.BROADCAST UR8, R4 ;  /* 0x00000000040812ca */ /* 0x020fe200008e0000 */
[----:B------:R-:W-:Y:S01]  /*3ac0*/  UISETP.NE.AND UP1, UPT, UR5, 0x6, UPT ;  /* 0x000000060500788c */ /* 0x000fe2000bf25270 */
[----:B------:R-:W-:Y:S01]  /*3ad0*/  PLOP3.LUT P0, PT, PT, PT, UP0, 0x80, 0x8 ;  /* 0x000000000008781c */ /* 0x000fe20003f0f008 */
[----:B------:R-:W-:Y:S02]  /*3ae0*/  ULEA UR10, UR4, UR22, 0xa ;  /* 0x00000016040a7291 */ /* 0x000fe4000f8e50ff */
[----:B------:R-:W-:Y:S02]  /*3af0*/  USEL UR6, URZ, 0x1, UP1 ;  /* 0x00000001ff067887 */ /* 0x000fe40008800000 */
[----:B------:R-:W-:Y:S02]  /*3b00*/  USEL UR19, UR5, URZ, UP1 ;  /* 0x000000ff05137287 */ /* 0x000fe40008800000 */
[----:B------:R-:W-:Y:S02]  /*3b10*/  ULEA UR14, UR4, UR21, 0xa ;  /* 0x00000015040e7291 */ /* 0x000fe4000f8e50ff */
[----:B------:R-:W-:Y:S01]  /*3b20*/  @UP0 ULEA UR5, UR19, UR20, 0x3 ;  /* 0x0000001413050291 */ /* 0x000fe2000f8e18ff */
[----:B------:R-:W-:Y:S01]  /*3b30*/  LOP3.LUT R2, R2, UR6, RZ, 0x3c, !PT ;  /* 0x0000000602027c12 */ /* 0x000fe2000f8e3cff */
[----:B------:R-:W-:Y:S02]  /*3b40*/  UIADD3 UR6, UPT, UPT, UR10, 0x40, URZ ;  /* 0x000000400a067890 */ /* 0x000fe4000fffe0ff */
[----:B------:R-:W-:Y:S01]  /*3b50*/  UIADD3 UR4, UPT, UPT, UR14, 0x2, URZ ;  /* 0x000000020e047890 */ /* 0x000fe2000fffe0ff */
[----:B-1----:R-:W-:Y:S01]  /*3b60*/  @P0 SHF.L.U32 R0, R2, 0x1f, RZ ;  /* 0x0000001f02000819 */ /* 0x002fe200000006ff */
[----:B------:R-:W-:Y:S01]  /*3b70*/  UIADD3 UR12, UPT, UPT, UR10, 0x80, URZ ;  /* 0x000000800a0c7890 */ /* 0x000fe2000fffe0ff */
[----:B------:R-:W-:Y:S02]  /*3b80*/  UMOV UR11, 0x20004020 ;  /* 0x20004020000b7882 */ /* 0x000fe40000000000 */
[----:B------:R3:W4:Y:S01]  /*3b90*/  @P0 SYNCS.PHASECHK.TRANS64.TRYWAIT P2, [UR5], R0 ;  /* 0x00000000ff0005a7 */ /* 0x0007220008041105 */
[----:B------:R-:W-:Y:S11]  /*3ba0*/  ELECT P0, URZ, PT ;  /* 0x0000000000ff782f */ /* 0x000ff60003800000 */
[----:B------:R-:W-:Y:S02]  /*3bb0*/  @!UPT UIADD3 URZ, UPT, UPT, URZ, URZ, URZ ;  /* 0x000000fffffff290 */ /* 0x000fe4000fffe0ff */
[C---:B------:R-:W-:Y:S02]  /*3bc0*/  @P0 R2UR.BROADCAST UR16, R4.reuse ;  /* 0x00000000041002ca */ /* 0x040fe400008e0000 */
[----:B------:R-:W-:Y:S01]  /*3bd0*/  ELECT P0, URZ, PT ;  /* 0x0000000000ff782f */ /* 0x000fe20003800000 */
[----:B------:R-:W-:Y:S01]  /*3be0*/  UMOV UR15, 0x40004040 ;  /* 0x40004040000f7882 */ /* 0x000fe20000000000 */
[----:B------:R-:W-:Y:S01]  /*3bf0*/  UMOV UR7, 0x20004020 ;  /* 0x2000402000077882 */ /* 0x000fe20000000000 */
[----:B------:R1:W-:Y:S01]  /*3c00*/  UTCHMMA gdesc[UR14], gdesc[UR10], tmem[UR8], tmem[UR32], idesc[UR33], UP2 ;  /* 0x00ff200a0e0075ea */ /* 0x0003e20009000008 */
[----:B------:R-:W-:Y:S01]  /*3c10*/  UPLOP3.LUT UP2, UPT, UPT, UPT, UPT, 0x80, 0x8 ;  /* 0x000000000008789c */ /* 0x000fe20003f4f070 */
[----:B------:R-:W-:Y:S01]  /*3c20*/  UMOV UR5, 0x40004040 ;  /* 0x4000404000057882 */ /* 0x000fe20000000000 */
[----:B------:R-:W-:Y:S01]  /*3c30*/  UMOV UR13, 0x20004020 ;  /* 0x20004020000d7882 */ /* 0x000fe20000000000 */
[----:B------:R-:W-:Y:S04]  /*3c40*/  UMOV UR9, 0x40004040 ;  /* 0x4000404000097882 */ /* 0x000fe80000000000 */
[----:B------:R2:W-:Y:S01]  /*3c50*/  UTCHMMA gdesc[UR4], gdesc[UR6], tmem[UR16], tmem[UR30], idesc[UR31], UPT ;  /* 0x00ff1e06040075ea */ /* 0x0005e2000b800010 */
[----:B-1----:R-:W-:Y:S01]  /*3c60*/  UIADD3 UR8, UPT, UPT, UR14, 0x4, URZ ;  /* 0x000000040e087890 */ /* 0x002fe2000fffe0ff */
[C---:B------:R-:W-:Y:S02]  /*3c70*/  @P0 R2UR.BROADCAST UR15, R4.reuse ;  /* 0x00000000040f02ca */ /* 0x040fe400008e0000 */
[----:B------:R-:W-:Y:S01]  /*3c80*/  ELECT P0, URZ, PT ;  /* 0x0000000000ff782f */ /* 0x000fe20003800000 */
[----:B------:R-:W-:Y:S02]  /*3c90*/  UIADD3 UR10, UPT, UPT, UR10, 0xc0, URZ ;  /* 0x000000c00a0a7890 */ /* 0x000fe4000fffe0ff */
[----:B--2---:R-:W-:Y:S10]  /*3ca0*/  UIADD3 UR6, UPT, UPT, UR14, 0x6, URZ ;  /* 0x000000060e067890 */ /* 0x004ff4000fffe0ff */
[----:B------:R-:W-:Y:S01]  /*3cb0*/  @P0 R2UR.BROADCAST UR14, R4 ;  /* 0x00000000040e02ca */ /* 0x000fe200008e0000 */
[----:B------:R-:W-:Y:S02]  /*3cc0*/  UIADD3 UR5, UPT, UPT, UR18, 0x30, URZ ;  /* 0x0000003012057890 */ /* 0x000fe4000fffe0ff */
[----:B------:R-:W-:Y:S01]  /*3cd0*/  UIADD3 UR4, UPT, UPT, UR17, 0x1, URZ ;  /* 0x0000000111047890 */ /* 0x000fe2000fffe0ff */
[----:B------:R1:W-:Y:S01]  /*3ce0*/  UTCHMMA gdesc[UR8], gdesc[UR12], tmem[UR15], tmem[UR28], idesc[UR29], UPT ;  /* 0x00ff1c0c080075ea */ /* 0x0003e2000b80000f */
[----:B------:R-:W-:Y:S02]  /*3cf0*/  UMOV UR7, 0x40004040 ;  /* 0x4000404000077882 */ /* 0x000fe40000000000 */
[----:B------:R-:W-:Y:S03]  /*3d00*/  UISETP.GT.U32.AND UP0, UPT, UR4, 0x1, UPT ;  /* 0x000000010400788c */ /* 0x000fe6000bf04070 */
[----:B------:R-:W-:Y:S03]  /*3d10*/  UMOV UR4, UR19 ;  /* 0x0000001300047c82 */ /* 0x000fe60008000000 */
[----:B------:R3:W-:Y:S01]  /*3d20*/  UTCHMMA gdesc[UR6], gdesc[UR10], tmem[UR14], tmem[UR26], idesc[UR27], UPT ;  /* 0x00ff1a0a060075ea */ /* 0x0007e2000b80000e */
[----:B------:R3:W-:Y:S01]  /*3d30*/  UTCBAR [UR5], URZ ;  /* 0x000000ff050073e9 */ /* 0x0007e200080000ff */
[----:B-1----:R-:W-:Y:S07]  /*3d40*/  UIADD3 UR8, UPT, UPT, UR17, -0x1, URZ ;  /* 0xffffffff11087890 */ /* 0x002fee000fffe0ff */
[----:B------:R-:W-:Y:S01]  /*3d50*/  UMOV UR17, UR8 ;  /* 0x0000000800117c82 */ /* 0x000fe20008000000 */
[----:B------:R-:W-:Y:S05]  /*3d60*/  BRA.U UP0, `(.L_x_54) ;  /* 0xfffffffd00287547 */ /* 0x000fea000b83ffff */
.L_x_51:
[----:B------:R-:W-:Y:S01]  /*3d70*/  UIADD3 UR4, UPT, UPT, UR23, 0x1, URZ ;  /* 0x0000000117047890 */ /* 0x000fe2000fffe0ff */
[----:B------:R-:W-:Y:S01]  /*3d80*/  LOP3.LUT R3, R3, 0x1, RZ, 0x3c, !PT ;  /* 0x0000000103037812 */ /* 0x000fe200078e3cff */
[----:B---3--:R-:W-:Y:S02]  /*3d90*/  UIADD3 UR5, UPT, UPT, UR24, 0xc0, URZ ;  /* 0x000000c018057890 */ /* 0x008fe4000fffe0ff */
[----:B------:R-:W-:-:S04]  /*3da0*/  UISETP.NE.AND UP0, UPT, UR4, 0x2, UPT ;  /* 0x000000020400788c */ /* 0x000fc8000bf05270 */
[----:B------:R-:W-:Y:S02]  /*3db0*/  USEL UR6, URZ, 0x1, UP0 ;  /* 0x00000001ff067887 */ /* 0x000fe40008000000 */
[----:B------:R-:W-:Y:S01]  /*3dc0*/  USEL UR23, UR4, URZ, UP0 ;  /* 0x000000ff04177287 */ /* 0x000fe20008000000 */
[----:B------:R2:W-:Y:S03]  /*3dd0*/  UTCBAR [UR5], URZ ;  /* 0x000000ff050073e9 */ /* 0x0005e600080000ff */
[----:B------:R-:W-:Y:S01]  /*3de0*/  LOP3.LUT R8, R8, UR6, RZ, 0x3c, !PT ;  /* 0x0000000608087c12 */ /* 0x000fe2000f8e3cff */
[----:B------:R-:W-:Y:S07]  /*3df0*/  @P3 BRA `(.L_x_55) ;  /* 0xfffffff8009c3947 */ /* 0x000fee000383ffff */
[----:B------:R-:W3:Y:S01]  /*3e00*/  S2UR UR6, SR_CgaCtaId ;  /* 0x00000000000679c3 */ /* 0x000ee20000008800 */
[----:B------:R-:W-:Y:S01]  /*3e10*/  ELECT P0, URZ, PT ;  /* 0x0000000000ff782f */ /* 0x000fe20003800000 */
[----:B-1----:R-:W-:Y:S01]  /*3e20*/  IMAD.MOV.U32 R0, RZ, RZ, 0x1 ;  /* 0x00000001ff007424 */ /* 0x002fe200078e00ff */
[----:B------:R-:W-:Y:S01]  /*3e30*/  UIADD3 UR20, UPT, UPT, UR20, 0xd0, URZ ;  /* 0x000000d014147890 */ /* 0x000fe2000fffe0ff */
[----:B------:R-:W-:Y:S01]  /*3e40*/  SHF.L.U32 R2, R8, 0x1f, RZ ;  /* 0x0000001f08027819 */ /* 0x000fe200000006ff */
[----:B------:R-:W-:-:S03]  /*3e50*/  UMOV UR4, 0x40 ;  /* 0x0000004000047882 */ /* 0x000fc60000000000 */
[----:B------:R-:W-:Y:S01]  /*3e60*/  UVIRTCOUNT.DEALLOC.SMPOOL 0x80 ;  /* 0x000000800000784c */ /* 0x000fe20000000000 */
[----:B---3--:R-:W-:Y:S02]  /*3e70*/  ULEA UR6, UR6, UR4, 0x18 ;  /* 0x0000000406067291 */ /* 0x008fe4000f8ec0ff */
[----:B------:R-:W-:-:S07]  /*3e80*/  ULEA UR4, UR23, UR20, 0x3 ;  /* 0x0000001417047291 */ /* 0x000fce000f8e18ff */
[----:B------:R1:W-:Y:S02]  /*3e90*/  @P0 STS.U8 [UR6+0x1c], R0 ;  /* 0x00001c00ff000988 */ /* 0x0003e40008000006 */
[----:B------:R-:W3:Y:S02]  /*3ea0*/  SYNCS.PHASECHK.TRANS64.TRYWAIT P0, [UR4], R2 ;  /* 0x00000002ff0075a7 */ /* 0x000ee40008001104 */
[----:B-1-3--:R-:W-:Y:S05]  /*3eb0*/  @!P0 BRA `(.L_x_56) ;  /* 0x0000008400388947 */ /* 0x00afea0003800000 */
.L_x_185:
[----:B------:R-:W-:-:S04]  /*3ec0*/  UIADD3 UR4, UPT, UPT, UR23, 0x1, URZ ;  /* 0x0000000117047890 */ /* 0x000fc8000fffe0ff */
[----:B------:R-:W-:-:S04]  /*3ed0*/  UISETP.NE.AND UP0, UPT, UR4, 0x2, UPT ;  /* 0x000000020400788c */ /* 0x000fc8000bf05270 */
[----:B--2---:R-:W-:Y:S02]  /*3ee0*/  USEL UR5, URZ, 0x1, UP0 ;  /* 0x00000001ff057887 */ /* 0x004fe40008000000 */
[----:B------:R-:W-:-:S04]  /*3ef0*/  USEL UR4, UR4, URZ, UP0 ;  /* 0x000000ff04047287 */ /* 0x000fc80008000000 */
[----:B------:R-:W-:Y:S01]  /*3f00*/  ULEA UR4, UR4, UR20, 0x3 ;  /* 0x0000001404047291 */ /* 0x000fe2000f8e18ff */
[----:B-1----:R-:W-:-:S04]  /*3f10*/  LOP3.LUT R2, R8, UR5, RZ, 0x3c, !PT ;  /* 0x0000000508027c12 */ /* 0x002fc8000f8e3cff */
[----:B------:R-:W-:-:S04]  /*3f20*/  SHF.L.U32 R2, R2, 0x1f, RZ ;  /* 0x0000001f02027819 */ /* 0x000fc800000006ff */
[----:B------:R-:W1:Y:S02]  /*3f30*/  SYNCS.PHASECHK.TRANS64.TRYWAIT P0, [UR4], R2 ;  /* 0x00000002ff0075a7 */ /* 0x000e640008001104 */
[----:B-1----:R-:W-:Y:S05]  /*3f40*/  @!P0 BRA `(.L_x_57) ;  /* 0x00000084002c8947 */ /* 0x002fea0003800000 */
.L_x_187:
[----:B------:R-:W-:Y:S01]  /*3f50*/  NOP ;  /* 0x0000000000007918 */ /* 0x000fe20000000000 */
[----:B-1----:R-:W1:Y:S01]  /*3f60*/  LDS R0, [UR6+0x14] ;  /* 0x00001406ff007984 */ /* 0x002e620008000800 */
[----:B------:R-:W-:Y:S01]  /*3f70*/  LOP3.LUT R3, R9, 0xffff, RZ, 0xc0, !PT ;  /* 0x0000ffff09037812 */ /* 0x000fe200078ec0ff */
[----:B------:R-:W-:-:S03]  /*3f80*/  IMAD.MOV.U32 R2, RZ, RZ, 0xffff ;  /* 0x0000ffffff027424 */ /* 0x000fc600078e00ff */
[----:B------:R-:W-:-:S04]  /*3f90*/  SHF.R.U32.HI R3, RZ, 0x5, R3 ;  /* 0x00000005ff037819 */ /* 0x000fc80000011603 */
[----:B------:R-:W-:-:S04]  /*3fa0*/  SHF.L.U32 R2, R2, R3, RZ ;  /* 0x0000000302027219 */ /* 0x000fc800000006ff */
[----:B-1----:R-:W-:-:S04]  /*3fb0*/  LOP3.LUT R0, R0, R2, RZ, 0xc0, !PT ;  /* 0x0000000200007212 */ /* 0x002fc800078ec0ff */
[----:B------:R-:W-:Y:S01]  /*3fc0*/  ISETP.NE.AND P0, PT, R0, R2, PT ;  /* 0x000000020000720c */ /* 0x000fe20003f05270 */
[----:B------:R-:W-:-:S05]  /*3fd0*/  IMAD.MOV.U32 R0, RZ, RZ, 0x1 ;  /* 0x00000001ff007424 */ /* 0x000fca00078e00ff */
[----:B------:R-:W-:-:S07]  /*3fe0*/  SHF.L.U32 R0, R0, R3, RZ ;  /* 0x0000000300007219 */ /* 0x000fce00000006ff */
[----:B------:R-:W-:Y:S05]  /*3ff0*/  @P0 BRA `(.L_x_58) ;  /* 0x00000000005c0947 */ /* 0x000fea0003800000 */
[----:B------:R-:W1:Y:S02]  /*4000*/  LDS R3, [UR6+0x18] ;  /* 0x00001806ff037984 */ /* 0x000e640008000800 */
[----:B-1----:R-:W-:-:S04]  /*4010*/  LOP3.LUT R3, R3, R0, RZ, 0xc0, !PT ;  /* 0x0000000003037212 */ /* 0x002fc800078ec0ff */
[----:B------:R-:W-:-:S13]  /*4020*/  ISETP.NE.AND P0, PT, R3, R0, PT ;  /* 0x000000000300720c */ /* 0x000fda0003f05270 */
[----:B------:R-:W-:Y:S05]  /*4030*/  @P0 BRA `(.L_x_59) ;  /* 0x0000000000400947 */ /* 0x000fea0003800000 */
[----:B------:R-:W-:Y:S01]  /*4040*/  R2UR UR4, R2 ;  /* 0x00000000020472ca */ /* 0x000fe200000e0000 */
[----:B------:R-:W1:Y:S01]  /*4050*/  S2R R3, SR_LANEID ;  /* 0x0000000000037919 */ /* 0x000e620000000000 */
[----:B------:R-:W-:-:S04]  /*4060*/  LOP3.LUT R0, RZ, R0, RZ, 0x33, !PT ;  /* 0x00000000ff007212 */ /* 0x000fc800078e33ff */
[----:B------:R-:W2:Y:S07]  /*4070*/  REDUX UR7, R0 ;  /* 0x00000000000773c4 */ /* 0x000eae0000000000 */
[----:B------:R-:W-:-:S03]  /*4080*/  ULOP3.LUT UR5, URZ, UR4, URZ, 0x33, !UPT ;  /* 0x00000004ff057292 */ /* 0x000fc6000f8e33ff */
[----:B------:R-:W-:Y:S02]  /*4090*/  VOTEU.ANY UR4, UPT, PT ;  /* 0x0000000000047886 */ /* 0x000fe400038e0100 */
[----:B------:R-:W-:Y:S01]  /*40a0*/  UFLO.U32 UR4, UR4 ;  /* 0x00000004000472bd */ /* 0x000fe200080e0000 */
[----:B------:R-:W-:-:S04]  /*40b0*/  IMAD.U32 R2, RZ, RZ, UR5 ;  /* 0x00000005ff027e24 */ /* 0x000fc8000f8e00ff */
[----:B------:R-:W3:Y:S02]  /*40c0*/  REDUX UR8, R2 ;  /* 0x00000000020873c4 */ /* 0x000ee40000000000 */
[----:B------:R1:W-:Y:S01]  /*40d0*/  UTCATOMSWS.AND URZ, UR5 ;  /* 0x0000000500ff79e3 */ /* 0x0003e20008000000 */
[----:B--2---:R-:W-:Y:S01]  /*40e0*/  IMAD.U32 R0, RZ, RZ, UR7 ;  /* 0x00000007ff007e24 */ /* 0x004fe2000f8e00ff */
[----:B-1----:R-:W-:Y:S01]  /*40f0*/  ISETP.EQ.U32.AND P0, PT, R3, UR4, PT ;  /* 0x0000000403007c0c */ /* 0x002fe2000bf02070 */
[----:B---3--:R-:W-:-:S12]  /*4100*/  IMAD.U32 R2, RZ, RZ, UR8 ;  /* 0x00000008ff027e24 */ /* 0x008fd8000f8e00ff */
[----:B------:R1:W-:Y:S04]  /*4110*/  @P0 ATOMS.AND RZ, [UR6+0x14], R2 ;  /* 0x00001402ffff098c */ /* 0x0003e8000a800006 */
[----:B------:R1:W-:Y:S01]  /*4120*/  @P0 ATOMS.AND RZ, [UR6+0x18], R0 ;  /* 0x00001800ffff098c */ /* 0x0003e2000a800006 */
[----:B------:R-:W-:Y:S05]  /*4130*/  BRA `(.L_x_60) ;  /* 0x0000000000147947 */ /* 0x000fea0003800000 */
.L_x_59:
[----:B------:R-:W-:Y:S02]  /*4140*/  MOV R2, 0x4160 ;  /* 0x0000416000027802 */ /* 0x000fe40000000f00 */
[----:B----45:R-:W-:Y:S05]  /*4150*/  CALL.REL.NOINC `($__internal_0_$__cuda_sm10x_tcgen05_guardrail_trap_col_being_dealloced_not_returned_by_alloc) ;  /* 0x0000008800c87944 */ /* 0x030fea0003c00000 */
[----:B------:R-:W-:Y:S05]  /*4160*/  BRA `(.L_x_60) ;  /* 0x0000000000087947 */ /* 0x000fea0003800000 */
.L_x_58:
[----:B------:R-:W-:Y:S02]  /*4170*/  MOV R2, 0x4190 ;  /* 0x0000419000027802 */ /* 0x000fe40000000f00 */
[----:B----45:R-:W-:Y:S05]  /*4180*/  CALL.REL.NOINC `($__internal_2_$__cuda_sm10x_tcgen05_guardrail_trap_unallocated_columns_being_dealloced) ;  /* 0x0000008800d47944 */ /* 0x030fea0003c00000 */
.L_x_60:
[----:B------:R-:W-:Y:S01]  /*4190*/  NOP ;  /* 0x0000000000007918 */ /* 0x000fe20000000000 */
[----:B------:R-:W-:Y:S05]  /*41a0*/  EXIT ;  /* 0x000000000000794d */ /* 0x000fea0003800000 */
.L_x_44:
[----:B------:R-:W-:-:S09]  /*41b0*/  UISETP.NE.OR UP0, UPT, UR18, 0x3, !UP3 ;  /* 0x000000031200788c */ /* 0x000fd2000df05670 */
[----:B------:R-:W-:Y:S05]  /*41c0*/  BRA.U UP0, `(.L_x_61) ;  /* 0x0000001900847547 */ /* 0x000fea000b800000 */
[----:B------:R-:W2:Y:S01]  /*41d0*/  LDCU.64 UR4, c[0x0][0x988] ;  /* 0x00013100ff0477ac */ /* 0x000ea20008000a00 */
[----:B------:R-:W3:Y:S01]  /*41e0*/  S2UR UR10, SR_CgaCtaId ;  /* 0x00000000000a79c3 */ /* 0x000ee20000008800 */
[----:B------:R-:W-:Y:S01]  /*41f0*/  R2UR UR68, R53 ;  /* 0x00000000354472ca */ /* 0x000fe200000e0000 */
[----:B------:R-:W-:Y:S01]  /*4200*/  IMAD.MOV.U32 R10, RZ, RZ, RZ ;  /* 0x000000ffff0a7224 */ /* 0x000fe200078e00ff */
[----:B------:R-:W4:Y:S01]  /*4210*/  LDCU UR50, c[0x0][0x370] ;  /* 0x00006e00ff3277ac */ /* 0x000f220008000800 */
[----:B------:R-:W-:Y:S01]  /*4220*/  R2UR UR53, R54 ;  /* 0x00000000363572ca */ /* 0x000fe200000e0000 */
[----:B------:R-:W-:Y:S01]  /*4230*/  IMAD.MOV.U32 R3, RZ, RZ, 0x2000 ;  /* 0x00002000ff037424 */ /* 0x000fe200078e00ff */
[----:B------:R-:W4:Y:S02]  /*4240*/  LDCU.128 UR56, c[0x0][0xc10] ;  /* 0x00018200ff3877ac */ /* 0x000f240008000c00 */
[----:B------:R-:W1:Y:S01]  /*4250*/  LDC.64 R12, c[0x0][0x348] ;  /* 0x0000d200ff0c7b82 */ /* 0x000e620000000a00 */
[----:B------:R-:W3:Y:S01]  /*4260*/  LDCU UR49, c[0x0][0x374] ;  /* 0x00006e80ff3177ac */ /* 0x000ee20008000800 */
[----:B------:R-:W1:Y:S01]  /*4270*/  LDCU.64 UR54, c[0x0][0x990] ;  /* 0x00013200ff3677ac */ /* 0x000e620008000a00 */
[----:B------:R-:W1:Y:S01]  /*4280*/  LDCU UR31, c[0x0][0xc0c] ;  /* 0x00018180ff1f77ac */ /* 0x000e620008000800 */
[----:B--2---:R-:W-:Y:S01]  /*4290*/  UISETP.NE.U32.AND UP0, UPT, UR4, URZ, UPT ;  /* 0x000000ff0400728c */ /* 0x004fe2000bf05070 */
[----:B------:R-:W2:Y:S01]  /*42a0*/  LDCU.128 UR60, c[0x0][0xa80] ;  /* 0x00015000ff3c77ac */ /* 0x000ea20008000c00 */
[----:B------:R-:W2:Y:S01]  /*42b0*/  LDCU UR73, c[0x0][0xc20] ;  /* 0x00018400ff4977ac */ /* 0x000ea20008000800 */
[----:B------:R-:W2:Y:S01]  /*42c0*/  LDCU UR4, c[0x0][0xc30] ;  /* 0x00018600ff0477ac */ /* 0x000ea20008000800 */
[----:B------:R-:W2:Y:S01]  /*42d0*/  LDCU.128 UR64, c[0x0][0xa90] ;  /* 0x00015200ff4077ac */ /* 0x000ea20008000c00 */
[----:B------:R-:W-:Y:S01]  /*42e0*/  UMOV UR42, 0x400 ;  /* 0x00000400002a7882 */ /* 0x000fe20000000000 */
[----:B----4-:R-:W-:-:S02]  /*42f0*/  UIMAD.WIDE.U32 UR6, UR50, UR56, URZ ;  /* 0x00000038320672a5 */ /* 0x010fc4000f8e00ff */
[----:B---3--:R-:W-:Y:S02]  /*4300*/  UIMAD.WIDE.U32 UR8, UR49, UR59, URZ ;  /* 0x0000003b310872a5 */ /* 0x008fe4000f8e00ff */
[----:B------:R-:W-:Y:S02]  /*4310*/  UISETP.NE.AND.EX UP6, UPT, UR5, URZ, UPT, UP0 ;  /* 0x000000ff0500728c */ /* 0x000fe4000bfc5300 */
[----:B------:R-:W-:Y:S02]  /*4320*/  ULEA UR42, UR10, UR42, 0x18 ;  /* 0x0000002a0a2a7291 */ /* 0x000fe4000f8ec0ff */
[----:B-1----:R-:W-:Y:S02]  /*4330*/  UISETP.NE.AND UP0, UPT, UR39, 0x1, UPT ;  /* 0x000000012700788c */ /* 0x002fe4000bf05270 */
[----:B------:R-:W-:Y:S02]  /*4340*/  UISETP.NE.U32.AND UP0, UPT, UR54, URZ, UPT ;  /* 0x000000ff3600728c */ /* 0x000fe4000bf05070 */
[----:B------:R-:W-:-:S02]  /*4350*/  UIADD3 UR69, UPT, UPT, UR42, 0xb8, URZ ;  /* 0x000000b82a457890 */ /* 0x000fc4000fffe0ff */
[----:B------:R-:W-:Y:S02]  /*4360*/  UIADD3 UR44, UPT, UPT, UR42, 0x60, URZ ;  /* 0x000000602a2c7890 */ /* 0x000fe4000fffe0ff */
[----:B------:R-:W-:Y:S02]  /*4370*/  UIADD3 UR33, UPT, UPT, UR42, 0x68, URZ ;  /* 0x000000682a217890 */ /* 0x000fe4000fffe0ff */
[----:B------:R-:W-:Y:S02]  /*4380*/  UIADD3 UR25, UPT, UPT, UR42, 0x70, URZ ;  /* 0x000000702a197890 */ /* 0x000fe4000fffe0ff */
[----:B------:R-:W-:Y:S02]  /*4390*/  UIADD3 UR17, UPT, UPT, UR42, 0x78, URZ ;  /* 0x000000782a117890 */ /* 0x000fe4000fffe0ff */
[----:B------:R-:W-:Y:S02]  /*43a0*/  UISETP.GE.AND UP3, UPT, UR39, 0x1, UPT ;  /* 0x000000012700788c */ /* 0x000fe4000bf66270 */
[----:B------:R-:W-:-:S02]  /*43b0*/  UISETP.NE.AND UP3, UPT, UR31, 0x1, UPT ;  /* 0x000000011f00788c */ /* 0x000fc4000bf65270 */
[----:B------:R-:W-:Y:S01]  /*43c0*/  UISETP.NE.AND.EX UP5, UPT, UR55, URZ, UPT, UP0 ;  /* 0x000000ff3700728c */ /* 0x000fe2000bfa5300 */
[----:B------:R-:W-:Y:S01]  /*43d0*/  UMOV UR71, UR7 ;  /* 0x0000000700477c82 */ /* 0x000fe20008000000 */
[----:B------:R-:W-:Y:S01]  /*43e0*/  UMOV UR70, UR9 ;  /* 0x0000000900467c82 */ /* 0x000fe20008000000 */
[----:B------:R-:W-:Y:S02]  /*43f0*/  UISETP.NE.AND UP3, UPT, UR58, 0x1, UPT ;  /* 0x000000013a00788c */ /* 0x000fe4000bf65270 */
[----:B--2---:R-:W-:Y:S01]  /*4400*/  UISETP.NE.AND UP0, UPT, UR60, 0x1, UPT ;  /* 0x000000013c00788c */ /* 0x004fe2000bf05270 */
[----:B------:R-:W1:Y:S01]  /*4410*/  LDCU UR74, c[0x0][0xaa0] ;  /* 0x00015400ff4a77ac */ /* 0x000e620008000800 */
[----:B------:R-:W-:Y:S01]  /*4420*/  UPLOP3.LUT UP2, UPT, UPT, UPT, UPT, 0x40, 0x4 ;  /* 0x000000000004789c */ /* 0x000fe20003f4e870 */
[----:B------:R-:W2:Y:S01]  /*4430*/  LDCU.64 UR40, c[0x0][0xc28] ;  /* 0x00018500ff2877ac */ /* 0x000ea20008000a00 */
[----:B------:R-:W-:Y:S02]  /*4440*/  UPRMT UR69, URZ, 0x654, UR69 ;  /* 0x00000654ff457896 */ /* 0x000fe40008000045 */
[----:B------:R-:W-:-:S02]  /*4450*/  UPRMT UR48, UR10, 0x654, UR44 ;  /* 0x000006540a307896 */ /* 0x000fc4000800002c */
[----:B------:R-:W-:Y:S02]  /*4460*/  UPRMT UR47, UR10, 0x654, UR33 ;  /* 0x000006540a2f7896 */ /* 0x000fe40008000021 */
[----:B------:R-:W-:Y:S02]  /*4470*/  UPRMT UR46, UR10, 0x654, UR25 ;  /* 0x000006540a2e7896 */ /* 0x000fe40008000019 */
[----:B------:R-:W-:Y:S02]  /*4480*/  UPRMT UR45, UR10, 0x654, UR17 ;  /* 0x000006540a2d7896 */ /* 0x000fe40008000011 */
[----:B------:R-:W-:Y:S02]  /*4490*/  USHF.R.U32.HI UR71, URZ, UR57, UR71 ;  /* 0x00000039ff477299 */ /* 0x000fe40008011647 */
[----:B------:R-:W-:Y:S02]  /*44a0*/  USHF.R.U32.HI UR70, URZ, UR73, UR70 ;  /* 0x00000049ff467299 */ /* 0x000fe40008011646 */
[----:B------:R-:W-:-:S02]  /*44b0*/  UISETP.NE.AND UP4, UPT, UR4, 0x1, UPT ;  /* 0x000000010400788c */ /* 0x000fc4000bf85270 */
[----:B------:R-:W-:Y:S02]  /*44c0*/  UISETP.NE.AND UP3, UPT, UR63, 0x1, UPT ;  /* 0x000000013f00788c */ /* 0x000fe4000bf65270 */
[----:B-12---:R-:W-:-:S11]  /*44d0*/  UISETP.NE.AND UP0, UPT, UR66, 0x1, UPT ;  /* 0x000000014200788c */ /* 0x006fd6000bf05270 */
.L_x_76:
[----:B------:R-:W-:Y:S04]  /*44e0*/  SHF.L.U32 R2, R10, 0x1f, RZ ;  /* 0x0000001f0a027819 */ /* 0x000fe800000006ff */
[----:B-1----:R-:W1:Y:S02]  /*44f0*/  SYNCS.PHASECHK.TRANS64.TRYWAIT P0, [UR42+0xb0], R2 ;  /* 0x0000b002ff0075a7 */ /* 0x002e64000800112a */
[----:B-1----:R-:W-:Y:S05]  /*4500*/  @!P0 BRA `(.L_x_62) ;  /* 0x0000007c00d48947 */ /* 0x002fea0003800000 */
.L_x_189:
[----:B------:R-:W2:Y:S01]  /*4510*/  LDS.128 R4, [UR42+0xf0] ;  /* 0x0000f02aff047984 */ /* 0x000ea20008000c00 */
[----:B------:R-:W-:Y:S01]  /*4520*/  UISETP.GE.AND UP0, UPT, UR39, 0x1, UPT ;  /* 0x000000012700788c */ /* 0x000fe2000bf06270 */
[----:B------:R-:W-:Y:S01]  /*4530*/  @!PT LDS RZ, [RZ] ;  /* 0x00000000fffff984 */ /* 0x000fe20000000800 */
[----:B------:R-:W-:Y:S01]  /*4540*/  @!PT LDS RZ, [RZ] ;  /* 0x00000000fffff984 */ /* 0x000fe20000000800 */
[----:B------:R-:W-:Y:S01]  /*4550*/  @!PT LDS RZ, [RZ] ;  /* 0x00000000fffff984 */ /* 0x000fe20000000800 */
[----:B------:R-:W-:Y:S01]  /*4560*/  @!PT LDS RZ, [RZ] ;  /* 0x00000000fffff984 */ /* 0x000fe20000000800 */
[----:B------:R3:W-:Y:S06]  /*4570*/  MEMBAR.ALL.CTA ;  /* 0x0000000000007992 */ /* 0x0007ec0000008000 */
[----:B---3--:R-:W3:Y:S02]  /*4580*/  FENCE.VIEW.ASYNC.S ;  /* 0x00000000000073c6 */ /* 0x008ee40000000000 */
[----:B---3--:R-:W-:Y:S01]  /*4590*/  SYNCS.ARRIVE.TRANS64.RED.A1T0 RZ, [UR69], RZ ;  /* 0x000000ffffff79a7 */ /* 0x008fe20008100445 */
[----:B--2---:R-:W-:Y:S11]  /*45a0*/  LOP3.LUT P0, RZ, R6, 0x1, RZ, 0xc0, !PT ;  /* 0x0000000106ff7812 */ /* 0x004ff6000780c0ff */
[----:B------:R-:W-:Y:S02]  /*45b0*/  @!UPT UIADD3 URZ, UPT, UPT, URZ, URZ, URZ ;  /* 0x000000fffffff290 */ /* 0x000fe4000fffe0ff */
[----:B------:R-:W-:Y:S01]  /*45c0*/  VOTEU.ANY UP3, P0 ;  /* 0x0000000000ff7886 */ /* 0x000fe20000060100 */
[----:B------:R-:W-:Y:S11]  /*45d0*/  PLOP3.LUT P0, PT, PT, PT, UP3, 0x80, 0x8 ;  /* 0x000000000008781c */ /* 0x000ff60003f0f038 */
[----:B------:R-:W-:Y:S02]  /*45e0*/  @!UPT UIADD3 URZ, UPT, UPT, URZ, URZ, URZ ;  /* 0x000000fffffff290 */ /* 0x000fe4000fffe0ff */
[----:B-1----:R-:W-:Y:S02]  /*45f0*/  @P0 MOV R2, R4 ;  /* 0x0000000400020202 */ /* 0x002fe40000000f00 */
[----:B------:R-:W-:Y:S02]  /*4600*/  @P0 LOP3.LUT R0, R5, 0xffff, RZ, 0xc0, !PT ;  /* 0x0000ffff05000812 */ /* 0x000fe400078ec0ff */
[----:B------:R-:W-:Y:S02]  /*4610*/  @P0 R2UR UR5, R2 ;  /* 0x00000000020502ca */ /* 0x000fe400000e0000 */
[----:B------:R-:W-:Y:S11]  /*4620*/  @P0 R2UR UR4, R0 ;  /* 0x00000000000402ca */ /* 0x000ff600000e0000 */
[----:B------:R-:W-:Y:S02]  /*4630*/  @UP3 UMOV UR23, UR5 ;  /* 0x0000000500173c82 */ /* 0x000fe40008000000 */
[----:B------:R-:W-:Y:S01]  /*4640*/  @UP3 UMOV UR15, UR4 ;  /* 0x00000004000f3c82 */ /* 0x000fe20008000000 */
[----:B------:R-:W-:Y:S05]  /*4650*/  BRA.U !UP0, `(.L_x_63) ;  /* 0x0000000108c07547 */ /* 0x000fea000b800000 */
[----:B------:R-:W-:Y:S02]  /*4660*/  UIMAD.WIDE.U32 UR8, UR15, UR59, URZ ;  /* 0x0000003b0f0872a5 */ /* 0x000fe4000f8e00ff */
[----:B------:R-:W-:Y:S02]  /*4670*/  UP2UR UR14, UPR, URZ, 0x4 ;  /* 0x00000004ff0e7883 */ /* 0x000fe40008000000 */
[----:B------:R-:W-:Y:S02]  /*4680*/  UISETP.NE.AND UP2, UPT, UR58, 0x1, UPT ;  /* 0x000000013a00788c */ /* 0x000fe4000bf45270 */
[----:B------:R-:W-:Y:S02]  /*4690*/  UIMAD.WIDE.U32 UR10, UR23, UR56, URZ ;  /* 0x00000038170a72a5 */ /* 0x000fe4000f8e00ff */
[----:B------:R-:W-:Y:S02]  /*46a0*/  USEL UR4, UR49, UR70, !UP2 ;  /* 0x0000004631047287 */ /* 0x000fe4000d000000 */
[----:B------:R-:W-:Y:S02]  /*46b0*/  UISETP.NE.AND UP0, UPT, UR31, 0x1, UPT ;  /* 0x000000011f00788c */ /* 0x000fe4000bf05270 */
[----:B------:R-:W-:Y:S02]  /*46c0*/  UP2UR UR16, UPR, URZ, 0x2 ;  /* 0x00000002ff107883 */ /* 0x000fe40008000000 */
[----:B------:R-:W-:Y:S02]  /*46d0*/  UISETP.NE.AND UP1, UPT, UR39, 0x1, UPT ;  /* 0x000000012700788c */ /* 0x000fe4000bf25270 */
[----:B------:R-:W-:Y:S02]  /*46e0*/  UIMAD.WIDE.U32 UR12, UR4, UR40, URZ ;  /* 0x00000028040c72a5 */ /* 0x000fe4000f8e00ff */
[----:B------:R-:W-:Y:S01]  /*46f0*/  USEL UR7, UR50, UR71, !UP0 ;  /* 0x0000004732077287 */ /* 0x000fe2000c000000 */
[----:B------:R-:W-:Y:S02]  /*4700*/  UMOV UR5, UR9 ;  /* 0x0000000900057c82 */ /* 0x000fe40008000000 */
[----:B------:R-:W-:Y:S02]  /*4710*/  USHF.R.U32.HI UR6, URZ, UR73, UR5 ;  /* 0x00000049ff067299 */ /* 0x000fe40008011605 */
[----:B------:R-:W-:Y:S02]  /*4720*/  UIMAD.WIDE.U32 UR18, UR7, UR40, URZ ;  /* 0x00000028071272a5 */ /* 0x000fe4000f8e00ff */
[----:B------:R-:W-:Y:S02]  /*4730*/  USEL UR6, UR15, UR6, !UP2 ;  /* 0x000000060f067287 */ /* 0x000fe4000d000000 */
[----:B------:R-:W-:Y:S01]  /*4740*/  UISETP.NE.AND UP2, UPT, UR14, URZ, UPT ;  /* 0x000000ff0e00728c */ /* 0x000fe2000bf45270 */
[----:B------:R-:W-:Y:S01]  /*4750*/  UMOV UR5, UR11 ;  /* 0x0000000b00057c82 */ /* 0x000fe20008000000 */
[----:B------:R-:W-:Y:S02]  /*4760*/  UIMAD.WIDE.U32 UR10, UR6, UR40, URZ ;  /* 0x00000028060a72a5 */ /* 0x000fe4000f8e00ff */
[----:B------:R-:W-:Y:S03]  /*4770*/  USHF.R.U32.HI UR8, URZ, UR57, UR5 ;  /* 0x00000039ff087299 */ /* 0x000fe60008011605 */
[----:B------:R-:W-:Y:S02]  /*4780*/  UMOV UR5, UR13 ;  /* 0x0000000d00057c82 */ /* 0x000fe40008000000 */
[----:B------:R-:W-:Y:S03]  /*4790*/  @UP1 USHF.R.U32.HI UR4, URZ, UR41, UR5 ;  /* 0x00000029ff041299 */ /* 0x000fe60008011605 */
[----:B------:R-:W-:Y:S01]  /*47a0*/  UMOV UR5, UR19 ;  /* 0x0000001300057c82 */ /* 0x000fe20008000000 */
[----:B------:R-:W-:Y:S02]  /*47b0*/  UIMAD UR4, UR39, UR4, URZ ;  /* 0x00000004270472a4 */ /* 0x000fe4000f8e02ff */
[----:B------:R-:W-:Y:S02]  /*47c0*/  @UP1 USHF.R.U32.HI UR7, URZ, UR41, UR5 ;  /* 0x00000029ff071299 */ /* 0x000fe40008011605 */
[----:B------:R-:W-:Y:S02]  /*47d0*/  USEL UR5, UR23, UR8, !UP0 ;  /* 0x0000000817057287 */ /* 0x000fe4000c000000 */
[----:B------:R-:W-:Y:S02]  /*47e0*/  UIMAD UR8, UR39, UR7, URZ ;  /* 0x00000007270872a4 */ /* 0x000fe4000f8e02ff */
[----:B------:R-:W-:Y:S03]  /*47f0*/  UISETP.GE.AND UP0, UPT, UR6, UR4, UPT ;  /* 0x000000040600728c */ /* 0x000fe6000bf06270 */
[----:B------:R-:W-:Y:S01]  /*4800*/  UMOV UR4, UR11 ;  /* 0x0000000b00047c82 */ /* 0x000fe20008000000 */
[----:B------:R-:W-:Y:S02]  /*4810*/  UISETP.GE.OR UP0, UPT, UR5, UR8, UP0 ;  /* 0x000000080500728c */ /* 0x000fe40008706670 */
[----:B------:R-:W-:Y:S02]  /*4820*/  USHF.R.U32.HI UR4, URZ, UR41, UR4 ;  /* 0x00000029ff047299 */ /* 0x000fe40008011604 */
[----:B------:R-:W-:Y:S02]  /*4830*/  UIMAD.WIDE.U32 UR8, UR5, UR40, URZ ;  /* 0x00000028050872a5 */ /* 0x000fe4000f8e00ff */
[----:B------:R-:W-:Y:S04]  /*4840*/  USEL UR10, UR6, UR4, !UP1 ;  /* 0x00000004060a7287 */ /* 0x000fe8000c800000 */
[----:B------:R-:W-:Y:S01]  /*4850*/  UIADD3 UR11, UPT, UPT, -UR10, URZ, URZ ;  /* 0x000000ff0a0b7290 */ /* 0x000fe2000fffe1ff */
[----:B------:R-:W-:Y:S02]  /*4860*/  @!UP0 UMOV UR4, UR9 ;  /* 0x0000000900048c82 */ /* 0x000fe40008000000 */
[----:B------:R-:W-:Y:S02]  /*4870*/  @!UP0 USHF.R.U32.HI UR4, URZ, UR41, UR4 ;  /* 0x00000029ff048299 */ /* 0x000fe40008011604 */
[----:B------:R-:W-:Y:S02]  /*4880*/  UIMAD UR8, UR39, UR11, UR6 ;  /* 0x0000000b270872a4 */ /* 0x000fe4000f8e0206 */
[----:B------:R-:W-:Y:S02]  /*4890*/  @!UP0 USEL UR4, UR5, UR4, !UP1 ;  /* 0x0000000405048287 */ /* 0x000fe4000c800000 */
[----:B------:R-:W-:Y:S02]  /*48a0*/  UISETP.NE.AND UP1, UPT, UR16, URZ, UPT ;  /* 0x000000ff1000728c */ /* 0x000fe4000bf25270 */
[----:B------:R-:W-:Y:S02]  /*48b0*/  @!UP0 UIMAD UR7, UR7, UR8, UR4 ;  /* 0x00000008070782a4 */ /* 0x000fe4000f8e0204 */
[----:B------:R-:W-:Y:S02]  /*48c0*/  @!UP0 UIADD3 UR9, UPT, UPT, UR10, -UR4, URZ ;  /* 0x800000040a098290 */ /* 0x000fe4000fffe0ff */
[----:B------:R-:W-:Y:S02]  /*48d0*/  UIADD3 UR8, UPT, UPT, -UR6, URZ, URZ ;  /* 0x000000ff06087290 */ /* 0x000fe4000fffe1ff */
[----:B------:R-:W-:Y:S02]  /*48e0*/  UIADD3 UR4, UPT, UPT, -UR5, URZ, URZ ;  /* 0x000000ff05047290 */ /* 0x000fe4000fffe1ff */
[----:B------:R-:W-:Y:S03]  /*48f0*/  @!UP0 UIMAD UR6, UR9, UR39, UR5 ;  /* 0x00000027090682a4 */ /* 0x000fe6000f8e0205 */
[----:B------:R-:W-:Y:S01]  /*4900*/  @!UP0 UMOV UR5, UR7 ;  /* 0x0000000700058c82 */ /* 0x000fe20008000000 */
[----:B------:R-:W-:Y:S02]  /*4910*/  UIMAD UR7, UR31, UR4, UR23 ;  /* 0x000000041f0772a4 */ /* 0x000fe4000f8e0217 */
[----:B------:R-:W-:Y:S02]  /*4920*/  UIMAD UR4, UR58, UR8, UR15 ;  /* 0x000000083a0472a4 */ /* 0x000fe4000f8e020f */
[----:B------:R-:W-:Y:S02]  /*4930*/  UIMAD UR23, UR5, UR31, UR7 ;  /* 0x0000001f051772a4 */ /* 0x000fe4000f8e0207 */
[----:B------:R-:W-:Y:S11]  /*4940*/  UIMAD UR15, UR6, UR58, UR4 ;  /* 0x0000003a060f72a4 */ /* 0x000ff6000f8e0204 */
[----:B------:R-:W-:Y:S01]  /*4950*/  @!UPT UIADD3 URZ, UPT, UPT, URZ, URZ, URZ ;  /* 0x000000fffffff290 */ /* 0x000fe2000fffe0ff */
.L_x_63:
[----:B------:R-:W1:Y:S01]  /*4960*/  @!UP4 LDCU.128 UR8, c[0x0][0xc10] ;  /* 0x00018200ff08c7ac */ /* 0x000e620008000c00 */
[----:B------:R-:W-:Y:S01]  /*4970*/  IMAD.MOV.U32 R9, RZ, RZ, 0x1 ;  /* 0x00000001ff097424 */ /* 0x000fe200078e00ff */
[----:B------:R-:W-:Y:S04]  /*4980*/  ISETP.NE.U32.AND P1, PT, RZ, UR54, PT ;  /* 0x00000036ff007c0c */ /* 0x000fe8000bf25070 */
[----:B------:R-:W-:Y:S01]  /*4990*/  ISETP.NE.AND.EX P1, PT, RZ, UR55, PT, P1 ;  /* 0x00000037ff007c0c */ /* 0x000fe2000bf25310 */
[----:B------:R-:W2:Y:S01]  /*49a0*/  @!UP4 LDCU UR5, c[0x0][0xc0c] ;  /* 0x00018180ff05c7ac */ /* 0x000ea20008000800 */
[----:B------:R-:W-:Y:S01]  /*49b0*/  SHF.L.U32 R9, R9, 0x1f, RZ ;  /* 0x0000001f09097819 */ /* 0x000fe200000006ff */
[----:B------:R-:W3:Y:S01]  /*49c0*/  @!UP4 LDCU UR4, c[0x0][0xc20] ;  /* 0x00018400ff04c7ac */ /* 0x000ee20008000800 */
[----:B------:R-:W-:Y:S02]  /*49d0*/  USHF.L.U32 UR43, UR20, 0x7, URZ ;  /* 0x00000007142b7899 */ /* 0x000fe400080006ff */
[----:B-1----:R-:W-:Y:S04]  /*49e0*/  UIMAD.WIDE.U32 UR6, UR23, UR8, URZ ;  /* 0x00000008170672a5 */ /* 0x002fe8000f8e00ff */
[----:B------:R-:W-:Y:S02]  /*49f0*/  @!UP4 USHF.R.U32.HI UR7, URZ, UR9, UR7 ;  /* 0x00000009ff07c299 */ /* 0x000fe40008011607 */
[----:B------:R-:W-:Y:S02]  /*4a00*/  UIMAD.WIDE.U32 UR8, UR15, UR11, URZ ;  /* 0x0000000b0f0872a5 */ /* 0x000fe4000f8e00ff */
[----:B--2---:R-:W-:Y:S04]  /*4a10*/  @!UP4 UISETP.NE.AND UP0, UPT, UR5, 0x1, UPT ;  /* 0x000000010500c88c */ /* 0x004fe8000bf05270 */
[----:B------:R-:W-:Y:S02]  /*4a20*/  @!UP4 USEL UR7, UR23, UR7, !UP0 ;  /* 0x000000071707c287 */ /* 0x000fe4000c000000 */
[----:B------:R-:W-:Y:S01]  /*4a30*/  @!UP4 UISETP.NE.AND UP0, UPT, UR10, 0x1, UPT ;  /* 0x000000010a00c88c */ /* 0x000fe2000bf05270 */
[----:B------:R-:W-:Y:S02]  /*4a40*/  @!UP4 UMOV UR6, UR9 ;  /* 0x000000090006cc82 */ /* 0x000fe40008000000 */
[----:B---3--:R-:W-:Y:S04]  /*4a50*/  @!UP4 USHF.R.U32.HI UR6, URZ, UR4, UR6 ;  /* 0x00000004ff06c299 */ /* 0x008fe80008011606 */
[----:B------:R-:W-:Y:S04]  /*4a60*/  @!UP4 USEL UR6, UR15, UR6, !UP0 ;  /* 0x000000060f06c287 */ /* 0x000fe8000c000000 */
[----:B------:R-:W-:Y:S02]  /*4a70*/  @!UP4 UIADD3 UR4, UPT, UPT, -UR7, UR6, URZ ;  /* 0x000000060704c290 */ /* 0x000fe4000fffe1ff */
[----:B------:R-:W-:Y:S02]  /*4a80*/  @!UP4 UIADD3 UR6, UPT, UPT, UR7, -UR6, URZ ;  /* 0x800000060706c290 */ /* 0x000fe4000fffe0ff */
[----:B------:R-:W-:Y:S02]  /*4a90*/  @!UP4 UIMAD UR23, UR4, UR5, UR23 ;  /* 0x000000050417c2a4 */ /* 0x000fe4000f8e0217 */
[----:B------:R-:W-:Y:S01]  /*4aa0*/  @!UP4 UIMAD UR15, UR6, UR10, UR15 ;  /* 0x0000000a060fc2a4 */ /* 0x000fe2000f8e020f */
[----:B------:R-:W-:Y:S11]  /*4ab0*/  BRA.U UP2, `(.L_x_64) ;  /* 0x0000000102107547 */ /* 0x000ff6000b800000 */
[----:B------:R-:W-:Y:S04]  /*4ac0*/  MOV R2, UR72 ;  /* 0x0000004800027c02 */ /* 0x000fe80008000f00 */
[----:B------:R-:W-:Y:S04]  /*4ad0*/  SHF.L.U32 R2, R2, 0x1f, RZ ;  /* 0x0000001f02027819 */ /* 0x000fe800000006ff */
[----:B------:R-:W1:Y:S02]  /*4ae0*/  SYNCS.PHASECHK.TRANS64.TRYWAIT P2, [UR42+0xa8], R2 ;  /* 0x0000a802ff0075a7 */ /* 0x000e64000804112a */
[----:B-1----:R-:W-:Y:S05]  /*4af0*/  @!P2 BRA `(.L_x_65) ;  /* 0x000000780070a947 */ /* 0x002fea0003800000 */
.L_x_64:
[----:B------:R-:W-:Y:S05]  /*4b00*/  BRA.U !UP5, `(.L_x_66) ;  /* 0x000000010d387547 */ /* 0x000fea000b800000 */
[----:B------:R-:W-:Y:S01]  /*4b10*/  UPLOP3.LUT UP1, UPT, UPT, UPT, UP6, 0x80, 0x8 ;  /* 0x000000000008789c */ /* 0x000fe20003f2f060 */
[----:B-1----:R-:W-:Y:S01]  /*4b20*/  HFMA2 R0, -RZ, RZ, 0, 5.9604644775390625e-08 ;  /* 0x00000001ff007431 */ /* 0x002fe200000001ff */
[----:B------:R-:W1:Y:S01]  /*4b30*/  LDCU.64 UR8, c[0x0][0x358] ;  /* 0x00006b00ff0877ac */ /* 0x000e620008000a00 */
[----:B------:R-:W-:Y:S03]  /*4b40*/  IMAD.MOV.U32 R60, RZ, RZ, 0x1 ;  /* 0x00000001ff3c7424 */ /* 0x000fe600078e00ff */
[----:B------:R-:W-:Y:S05]  /*4b50*/  PLOP3.LUT P2, PT, PT, PT, UP1, 0x80, 0x8 ;  /* 0x000000000008781c */ /* 0x000fea0003f4f018 */
[----:B------:R-:W2:Y:S01]  /*4b60*/  @UP1 LDCU.64 UR4, c[0x0][0x988] ;  /* 0x00013100ff0417ac */ /* 0x000ea20008000a00 */
[----:B------:R-:W-:Y:S07]  /*4b70*/  @UP1 UIMAD UR6, UR52, UR54, URZ ;  /* 0x00000036340612a4 */ /* 0x000fee000f8e02ff */
[----:B------:R-:W-:Y:S01]  /*4b80*/  @!P2 PRMT R60, R0, 0x7610, R60 ;  /* 0x00007610003ca816 */ /* 0x000fe2000000003c */
[----:B--2---:R-:W-:Y:S06]  /*4b90*/  @UP1 UIMAD.WIDE UR4, UR6, 0x4, UR4 ;  /* 0x00000004060418a5 */ /* 0x004fec000f8e0204 */
[----:B------:R-:W-:Y:S01]  /*4ba0*/  IMAD.U32 R14, RZ, RZ, UR4 ;  /* 0x00000004ff0e7e24 */ /* 0x000fe2000f8e00ff */
[----:B------:R-:W-:Y:S04]  /*4bb0*/  MOV R15, UR5 ;  /* 0x00000005000f7c02 */ /* 0x000fe80008000f00 */
[----:B------:R-:W2:Y:S01]  /*4bc0*/  @!UP1 LDCU UR4, c[0x0][0x980] ;  /* 0x00013000ff0497ac */ /* 0x000ea20008000800 */
[----:B-1---5:R3:W5:Y:S02]  /*4bd0*/  @P2 LDG.E R27, desc[UR8][R14.64] ;  /* 0x000000080e1b2981 */ /* 0x022764000c1e1900 */
[----:B--23--:R-:W-:Y:S07]  /*4be0*/  @!P2 IMAD.U32 R27, RZ, RZ, UR4 ;  /* 0x00000004ff1bae24 */ /* 0x00cfee000f8e00ff */
.L_x_66:
[----:B-----5:R-:W-:Y:S01]  /*4bf0*/  @!P1 FSETP.EQ.AND P3, PT, R27, RZ, PT ;  /* 0x000000ff1b00920b */ /* 0x020fe20003f62000 */
[----:B------:R-:W-:Y:S01]  /*4c00*/  @!UPT UIADD3 URZ, UPT, UPT, URZ, URZ, URZ ;  /* 0x000000fffffff290 */ /* 0x000fe2000fffe0ff */
[----:B------:R-:W-:Y:S11]  /*4c10*/  @!P1 BRA `(.L_x_67) ;  /* 0x0000000000149947 */ /* 0x000ff60003800000 */
[----:B------:R-:W-:Y:S02]  /*4c20*/  LOP3.LUT P1, RZ, R60, 0xff, RZ, 0xc0, !PT ;  /* 0x000000ff3cff7812 */ /* 0x000fe4000782c0ff */
[----:B------:R-:W-:Y:S04]  /*4c30*/  PLOP3.LUT P3, PT, PT, PT, UP1, 0x80, 0x8 ;  /* 0x000000000008781c */ /* 0x000fe80003f6f018 */
[----:B------:R-:W-:Y:S07]  /*4c40*/  PLOP3.LUT P3, PT, P3, PT, PT, 0x8, 0x80 ;  /* 0x000000000080781c */ /* 0x000fee0001f6e170 */
[----:B------:R-:W-:Y:S11]  /*4c50*/  @P1 FSETP.EQ.AND P3, PT, R27, RZ, PT ;  /* 0x000000ff1b00120b */ /* 0x000ff60003f62000 */
[----:B------:R-:W-:Y:S02]  /*4c60*/  @!UPT UIADD3 URZ, UPT, UPT, URZ, URZ, URZ ;  /* 0x000000fffffff290 */ /* 0x000fe4000fffe0ff */
.L_x_67:
[----:B------:R-:W-:Y:S01]  /*4c70*/  USHF.L.U32 UR11, UR51, 0x7, URZ ;  /* 0x00000007330b7899 */ /* 0x000fe200080006ff */
[----:B------:R-:W2:Y:S01]  /*4c80*/  SYNCS.PHASECHK.TRANS64.TRYWAIT P1, [UR42+0x80], R9 ;  /* 0x00008009ff0075a7 */ /* 0x000ea2000802112a */
[----:B------:R-:W-:Y:S02]  /*4c90*/  UISETP.NE.AND UP0, UPT, UR60, 0x1, UPT ;  /* 0x000000013c00788c */ /* 0x000fe4000bf05270 */
[----:B------:R-:W-:Y:S01]  /*4ca0*/  UIMAD.WIDE.U32 UR4, UR11, UR61, URZ ;  /* 0x0000003d0b0472a5 */ /* 0x000fe2000f8e00ff */
[----:B------:R-:W-:Y:S04]  /*4cb0*/  ELECT P2, URZ, PT ;  /* 0x0000000000ff782f */ /* 0x000fe80003840000 */
[----:B------:R-:W-:Y:S02]  /*4cc0*/  PLOP3.LUT P2, PT, P3, P2, PT, 0xf2, 0x2f ;  /* 0x00000000002f781c */ /* 0x000fe40001f45e72 */
[----:B------:R-:W-:Y:S02]  /*4cd0*/  UMOV UR4, UR5 ;  /* 0x0000000500047c82 */ /* 0x000fe40008000000 */
[----:B------:R-:W-:Y:S04]  /*4ce0*/  USHF.R.U32.HI UR4, URZ, UR62, UR4 ;  /* 0x0000003eff047299 */ /* 0x000fe80008011604 */
[----:B------:R-:W-:Y:S02]  /*4cf0*/  USEL UR12, UR11, UR4, !UP0 ;  /* 0x000000040b0c7287 */ /* 0x000fe4000c000000 */
[----:B------:R-:W-:Y:S02]  /*4d00*/  UISETP.NE.AND UP0, UPT, UR63, 0x1, UPT ;  /* 0x000000013f00788c */ /* 0x000fe4000bf05270 */
[----:B------:R-:W-:Y:S02]  /*4d10*/  UIMAD.WIDE.U32 UR4, UR12, UR64, URZ ;  /* 0x000000400c0472a5 */ /* 0x000fe4000f8e00ff */
[----:B------:R-:W-:Y:S01]  /*4d20*/  UIADD3 UR6, UPT, UPT, -UR12, URZ, URZ ;  /* 0x000000ff0c067290 */ /* 0x000fe2000fffe1ff */
[----:B-1----:R-:W-:Y:S03]  /*4d30*/  @!P2 IMAD.MOV.U32 R0, RZ, 0x20, RZ ;  /* 0x00000020ff00a824 */ /* 0x002fe600078e00ff */
[----:B------:R-:W-:Y:S01]  /*4d40*/  UIMAD UR11, UR60, UR6, UR11 ;  /* 0x000000063c0b72a4 */ /* 0x000fe2000f8e020b */
[----:B------:R-:W-:Y:S01]  /*4d50*/  @!P2 IMAD.MOV.U32 R0, RZ, 0x400, R0 ;  /* 0x00000400ff00a824 */ /* 0x000fe200078e0000 */
[----:B------:R-:W-:Y:S02]  /*4d60*/  UMOV UR4, UR5 ;  /* 0x0000000500047c82 */ /* 0x000fe40008000000 */
[----:B------:R-:W-:Y:S04]  /*4d70*/  USHF.R.U32.HI UR4, URZ, UR65, UR4 ;  /* 0x00000041ff047299 */ /* 0x000fe80008011604 */
[----:B------:R-:W-:Y:S02]  /*4d80*/  USEL UR13, UR12, UR4, !UP0 ;  /* 0x000000040c0d7287 */ /* 0x000fe4000c000000 */
[----:B------:R-:W-:Y:S02]  /*4d90*/  UISETP.NE.AND UP0, UPT, UR66, 0x1, UPT ;  /* 0x000000014200788c */ /* 0x000fe4000bf05270 */
[----:B------:R-:W-:Y:S07]  /*4da0*/  UIMAD.WIDE.U32 UR4, UR13, UR67, URZ ;  /* 0x000000430d0472a5 */ /* 0x000fee000f8e00ff */
[----:B------:R-:W-:Y:S02]  /*4db0*/  UMOV UR4, UR5 ;  /* 0x0000000500047c82 */ /* 0x000fe40008000000 */
[----:B------:R-:W-:Y:S04]  /*4dc0*/  USHF.R.U32.HI UR4, URZ, UR74, UR4 ;  /* 0x0000004aff047299 */ /* 0x000fe80008011604 */
[----:B------:R-:W-:Y:S02]  /*4dd0*/  USEL UR14, UR13, UR4, !UP0 ;  /* 0x000000040d0e7287 */ /* 0x000fe4000c000000 */
[----:B------:R-:W-:Y:S02]  /*4de0*/  UIADD3 UR4, UPT, UPT, -UR13, URZ, URZ ;  /* 0x000000ff0d047290 */ /* 0x000fe4000fffe1ff */
[----:B------:R-:W-:Y:S02]  /*4df0*/  UIADD3 UR5, UPT, UPT, -UR14, URZ, URZ ;  /* 0x000000ff0e057290 */ /* 0x000fe4000fffe1ff */
[----:B------:R-:W-:Y:S02]  /*4e00*/  UIMAD UR12, UR63, UR4, UR12 ;  /* 0x000000043f0c72a4 */ /* 0x000fe4000f8e020c */
[----:B------:R-:W-:Y:S01]  /*4e10*/  UIMAD UR13, UR66, UR5, UR13 ;  /* 0x00000005420d72a4 */ /* 0x000fe2000f8e020d */
[----:B--2---:R-:W-:Y:S11]  /*4e20*/  @!P1 BRA `(.L_x_68) ;  /* 0x0000007400bc9947 */ /* 0x004ff60003800000 */
.L_x_192:
[----:B------:R-:W-:Y:S01]  /*4e30*/  @!P2 R2UR UR4, R0 ;  /* 0x000000000004a2ca */ /* 0x000fe200000e0000 */
[----:B------:R-:W-:Y:S01]  /*4e40*/  VOTEU.ALL UP0, P2 ;  /* 0x0000000000ff7886 */ /* 0x000fe20001000000 */
[----:B-1----:R-:W-:Y:S04]  /*4e50*/  @!P2 IADD3 R2, P1, PT, R12, 0x680, RZ ;  /* 0x000006800c02a810 */ /* 0x002fe80007f3e0ff */
[----:B------:R-:W-:Y:S01]  /*4e60*/  @!P2 R2UR UR5, R2 ;  /* 0x000000000205a2ca */ /* 0x000fe200000e0000 */
[----:B------:R-:W-:Y:S01]  /*4e70*/  @!P2 IMAD.X R0, RZ, RZ, R13, P1 ;  /* 0x000000ffff00a224 */ /* 0x000fe200008e060d */
[----:B------:R-:W-:Y:S05]  /*4e80*/  @!UP0 UIADD3 UR8, UPT, UPT, UR42, 0x200, URZ ;  /* 0x000002002a088890 */ /* 0x000fea000fffe0ff */
[----:B------:R-:W-:Y:S01]  /*4e90*/  @!UP0 UPRMT UR6, UR4, 0x5410, URZ ;  /* 0x0000541004068896 */ /* 0x000fe200080000ff */
[----:B------:R-:W-:Y:S01]  /*4ea0*/  @!P2 R2UR UR4, R0 ;  /* 0x000000000004a2ca */ /* 0x000fe200000e0000 */
[----:B------:R-:W-:Y:S01]  /*4eb0*/  VOTEU.ALL UP0, P2 ;  /* 0x0000000000ff7886 */ /* 0x000fe20001000000 */
[----:B------:R-:W-:Y:S03]  /*4ec0*/  @!P2 IMAD.MOV.U32 R0, RZ, RZ, 0x2000 ;  /* 0x00002000ff00a424 */ /* 0x000fe600078e00ff */
[----:B------:R-:W-:Y:S01]  /*4ed0*/  IMAD.U32 R14, RZ, RZ, UR5 ;  /* 0x00000005ff0e7e24 */ /* 0x000fe2000f8e00ff */
[----:B------:R-:W-:Y:S01]  /*4ee0*/  @!UP0 UMOV UR9, UR44 ;  /* 0x0000002c00098c82 */ /* 0x000fe20008000000 */
[----:B------:R-:W-:Y:S06]  /*4ef0*/  @!UP0 UMOV UR10, UR43 ;  /* 0x0000002b000a8c82 */ /* 0x000fec0008000000 */
[----:B------:R-:W-:Y:S01]  /*4f00*/  IMAD.U32 R15, RZ, RZ, UR4 ;  /* 0x00000004ff0f7e24 */ /* 0x000fe2000f8e00ff */
[----:B------:R-:W-:Y:S04]  /*4f10*/  @!P2 R2UR UR4, R14 ;  /* 0x000000000e04a2ca */ /* 0x000fe800000e0000 */
[----:B------:R-:W-:Y:S11]  /*4f20*/  @!P2 R2UR UR5, R15 ;  /* 0x000000000f05a2ca */ /* 0x000ff600000e0000 */
[----:B------:R-:W-:Y:S02]  /*4f30*/  @!UPT UIADD3 URZ, UPT, UPT, URZ, URZ, URZ ;  /* 0x000000fffffff290 */ /* 0x000fe4000fffe0ff */
[----:B------:R1:W-:Y:S01]  /*4f40*/  @!UP0 UTMALDG.5D.IM2COL [UR8], [UR4], UR6 ;  /* 0x00000008040083b4 */ /* 0x0003e20008060006 */
[----:B------:R2:W-:Y:S01]  /*4f50*/  @!P2 SYNCS.ARRIVE.TRANS64.RED.A0TR RZ, [UR42+0x60], R0 ;  /* 0x00006000ffffa9a7 */ /* 0x0005e2000830042a */
[----:B------:R-:W-:Y:S01]  /*4f60*/  SYNCS.ARRIVE.TRANS64.RED.A1T0 RZ, [UR48], RZ ;  /* 0x000000ffffff79a7 */ /* 0x000fe20008100430 */
[----:B--2---:R-:W-:Y:S01]  /*4f70*/  @!P2 IMAD.MOV.U32 R0, RZ, 0x20, RZ ;  /* 0x00000020ff00a824 */ /* 0x004fe200078e00ff */
[----:B------:R-:W2:Y:S03]  /*4f80*/  SYNCS.PHASECHK.TRANS64.TRYWAIT P1, [UR42+0x88], R9 ;  /* 0x00008809ff0075a7 */ /* 0x000ea6000802112a */
[----:B------:R-:W-:Y:S01]  /*4f90*/  @!P2 IMAD.MOV.U32 R0, RZ, 0x400, R0 ;  /* 0x00000400ff00a824 */ /* 0x000fe200078e0000 */
[----:B-12---:R-:W-:Y:S06]  /*4fa0*/  @!P1 BRA `(.L_x_69) ;  /* 0x0000007400749947 */ /* 0x006fec0003800000 */
.L_x_194:
[----:B------:R-:W-:Y:S01]  /*4fb0*/  @!P2 R2UR UR4, R0 ;  /* 0x000000000004a2ca */ /* 0x000fe200000e0000 */
[----:B------:R-:W-:Y:S01]  /*4fc0*/  VOTEU.ALL UP0, P2 ;  /* 0x0000000000ff7886 */ /* 0x000fe20001000000 */
[----:B-1----:R-:W-:Y:S01]  /*4fd0*/  @!P2 IADD3 R2, P1, PT, R12, 0x680, RZ ;  /* 0x000006800c02a810 */ /* 0x002fe20007f3e0ff */
[----:B------:R-:W-:Y:S01]  /*4fe0*/  UMOV UR35, UR11 ;  /* 0x0000000b00237c82 */ /* 0x000fe20008000000 */
[----:B------:R-:W-:Y:S01]  /*4ff0*/  UMOV UR36, UR12 ;  /* 0x0000000c00247c82 */ /* 0x000fe20008000000 */
[----:B------:R-:W-:Y:S01]  /*5000*/  UMOV UR37, UR13 ;  /* 0x0000000d00257c82 */ /* 0x000fe20008000000 */
[----:B------:R-:W-:Y:S01]  /*5010*/  @!P2 R2UR UR5, R2 ;  /* 0x000000000205a2ca */ /* 0x000fe200000e0000 */
[----:B------:R-:W-:Y:S01]  /*5020*/  @!P2 IMAD.X R0, RZ, RZ, R13, P1 ;  /* 0x000000ffff00a224 */ /* 0x000fe200008e060d */
[----:B------:R-:W-:Y:S02]  /*5030*/  @!UP0 UIADD3 UR34, UPT, UPT, UR43, 0x10, URZ ;  /* 0x000000102b228890 */ /* 0x000fe4000fffe0ff */
[----:B------:R-:W-:Y:S01]  /*5040*/  @!UP0 UIADD3 UR32, UPT, UPT, UR42, 0x2200, URZ ;  /* 0x000022002a208890 */ /* 0x000fe2000fffe0ff */
[----:B------:R-:W-:Y:S02]  /*5050*/  UMOV UR38, UR14 ;  /* 0x0000000e00267c82 */ /* 0x000fe40008000000 */
[----:B------:R-:W-:Y:S01]  /*5060*/  @!UP0 UPRMT UR6, UR4, 0x5410, URZ ;  /* 0x0000541004068896 */ /* 0x000fe200080000ff */
[----:B------:R-:W-:Y:S01]  /*5070*/  @!P2 R2UR UR4, R0 ;  /* 0x000000000004a2ca */ /* 0x000fe200000e0000 */
[----:B------:R-:W-:Y:S01]  /*5080*/  VOTEU.ALL UP0, P2 ;  /* 0x0000000000ff7886 */ /* 0x000fe20001000000 */
[----:B------:R-:W-:Y:S03]  /*5090*/  @!P2 IMAD.MOV.U32 R0, RZ, RZ, 0x2000 ;  /* 0x00002000ff00a424 */ /* 0x000fe600078e00ff */
[----:B------:R-:W-:Y:S08]  /*50a0*/  IMAD.U32 R14, RZ, RZ, UR5 ;  /* 0x00000005ff0e7e24 */ /* 0x000ff0000f8e00ff */
        /* <DEDUP_REMOVED lines=11> */
.L_x_196:
        /* <DEDUP_REMOVED lines=27> */
.L_x_198:
        /* <DEDUP_REMOVED lines=8> */
[----:B------:R-:W-:Y:S01]  /*5390*/  @!UP0 UIADD3 UR18, UPT, UPT, UR43, 0x30, URZ ;  /* 0x000000302b128890 */ /* 0x000fe2000fffe0ff */
[----:B------:R-:W-:Y:S01]  /*53a0*/  SHF.L.U32 R8, RZ, 0x1f, RZ ;  /* 0x0000001fff087819 */ /* 0x000fe200000006ff */
        /* <DEDUP_REMOVED lines=18> */
.L_x_200:
[----:B------:R-:W-:Y:S01]  /*54d0*/  @!P2 R2UR UR4, R0 ;  /* 0x000000000004a2ca */ /* 0x000fe200000e0000 */
[----:B------:R-:W-:Y:S01]  /*54e0*/  VOTEU.ALL UP0, P2 ;  /* 0x0000000000ff7886 */ /* 0x000fe20001000000 */
[----:B-1----:R-:W-:Y:S04]  /*54f0*/  @!P2 IADD3 R2, P1, PT, R12, 0x680, RZ ;  /* 0x000006800c02a810 */ /* 0x002fe80007f3e0ff */
[----:B------:R-:W-:Y:S01]  /*5500*/  @!P2 R2UR UR5, R2 ;  /* 0x000000000205a2ca */ /* 0x000fe200000e0000 */
[----:B------:R-:W-:Y:S01]  /*5510*/  @!P2 IMAD.X R0, RZ, RZ, R13, P1 ;  /* 0x000000ffff00a224 */ /* 0x000fe200008e060d */
[----:B------:R-:W-:Y:S02]  /*5520*/  @!UP0 UIADD3 UR10, UPT, UPT, UR43, 0x40, URZ ;  /* 0x000000402b0a8890 */ /* 0x000fe4000fffe0ff */
[----:B------:R-:W-:Y:S03]  /*5530*/  @!UP0 UIADD3 UR8, UPT, UPT, UR42, 0x200, URZ ;  /* 0x000002002a088890 */ /* 0x000fe6000fffe0ff */
[----:B------:R-:W-:Y:S01]  /*5540*/  @!UP0 UPRMT UR6, UR4, 0x5410, URZ ;  /* 0x0000541004068896 */ /* 0x000fe200080000ff */
[----:B------:R-:W-:Y:S01]  /*5550*/  @!P2 R2UR UR4, R0 ;  /* 0x000000000004a2ca */ /* 0x000fe200000e0000 */
[----:B------:R-:W-:Y:S01]  /*5560*/  VOTEU.ALL UP0, P2 ;  /* 0x0000000000ff7886 */ /* 0x000fe20001000000 */
[----:B------:R-:W-:Y:S03]  /*5570*/  @!P2 IMAD.MOV.U32 R0, RZ, RZ, 0x2000 ;  /* 0x00002000ff00a424 */ /* 0x000fe600078e00ff */
[----:B------:R-:W-:Y:S01]  /*5580*/  IMAD.U32 R14, RZ, RZ, UR5 ;  /* 0x00000005ff0e7e24 */ /* 0x000fe2000f8e00ff */
[----:B------:R-:W-:Y:S07]  /*5590*/  @!UP0 UMOV UR9, UR44 ;  /* 0x0000002c00098c82 */ /* 0x000fee0008000000 */
        /* <DEDUP_REMOVED lines=11> */
.L_x_202:
[----:B------:R-:W-:Y:S01]  /*5650*/  @!P2 R2UR UR4, R0 ;  /* 0x000000000004a2ca */ /* 0x000fe200000e0000 */
[----:B------:R-:W-:Y:S01]  /*5660*/  VOTEU.ALL UP0, P2 ;  /* 0x0000000000ff7886 */ /* 0x000fe20001000000 */
[----:B-1----:R-:W-:Y:S01]  /*5670*/  @!P2 IADD3 R2, P1, PT, R12, 0x680, RZ ;  /* 0x000006800c02a810 */ /* 0x002fe20007f3e0ff */
[----:B------:R-:W-:Y:S03]  /*5680*/  UMOV UR9, UR33 ;  /* 0x0000002100097c82 */ /* 0x000fe60008000000 */
        /* <DEDUP_REMOVED lines=20> */
.L_x_204:
[----:B------:R-:W-:Y:S01]  /*57d0*/  @!P2 R2UR UR4, R0 ;  /* 0x000000000004a2ca */ /* 0x000fe200000e0000 */
[----:B------:R-:W-:Y:S01]  /*57e0*/  VOTEU.ALL UP0, P2 ;  /* 0x0000000000ff7886 */ /* 0x000fe20001000000 */
[----:B-1----:R-:W-:Y:S01]  /*57f0*/  @!P2 IADD3 R2, P1, PT, R12, 0x680, RZ ;  /* 0x000006800c02a810 */ /* 0x002fe20007f3e0ff */
[----:B------:R-:W-:Y:S01]  /*5800*/  UMOV UR9, UR25 ;  /* 0x0000001900097c82 */ /* 0x000fe20008000000 */
[----:B------:R-:W-:Y:S02]  /*5810*/  @P0 SHF.R.U32.HI R4, RZ, 0x10, R5 ;  /* 0x00000010ff040819 */ /* 0x000fe40000011605 */
[----:B------:R-:W-:Y:S01]  /*5820*/  @!P2 R2UR UR5, R2 ;  /* 0x000000000205a2ca */ /* 0x000fe200000e0000 */
[----:B------:R-:W-:Y:S01]  /*5830*/  @!P2 IMAD.X R0, RZ, RZ, R13, P1 ;  /* 0x000000ffff00a224 */ /* 0x000fe200008e060d */
[----:B------:R-:W-:Y:S01]  /*5840*/  @!UP0 UIADD3 UR10, UPT, UPT, UR43, 0x60, URZ ;  /* 0x000000602b0a8890 */ /* 0x000fe2000fffe0ff */
[----:B------:R-:W-:Y:S01]  /*5850*/  @P0 R2UR UR52, R4 ;  /* 0x00000000043402ca */ /* 0x000fe200000e0000 */
        /* <DEDUP_REMOVED lines=13> */
[----:B------:R-:W2:Y:S02]  /*5930*/  SYNCS.PHASECHK.TRANS64.TRYWAIT P1, [UR42+0x98], R8 ;  /* 0x00009808ff0075a7 */ /* 0x000ea4000802112a */
[----:B-12---:R-:W-:Y:S05]  /*5940*/  @!P1 BRA `(.L_x_75) ;  /* 0x0000006c009c9947 */ /* 0x006fea0003800000 */
.L_x_206:
[----:B-1----:R-:W-:Y:S01]  /*5950*/  @!P2 IMAD.MOV.U32 R0, RZ, 0x20, RZ ;  /* 0x00000020ff00a824 */ /* 0x002fe200078e00ff */
[----:B------:R-:W-:Y:S01]  /*5960*/  @!P2 IADD3 R2, P0, PT, R12, 0x680, RZ ;  /* 0x000006800c02a810 */ /* 0x000fe20007f1e0ff */
[----:B------:R-:W-:Y:S01]  /*5970*/  VOTEU.ALL UP0, P2 ;  /* 0x0000000000ff7886 */ /* 0x000fe20001000000 */
[----:B------:R-:W-:Y:S01]  /*5980*/  UMOV UR9, UR17 ;  /* 0x0000001100097c82 */ /* 0x000fe20008000000 */
[----:B------:R-:W-:Y:S01]  /*5990*/  @!P2 IMAD.MOV.U32 R0, RZ, 0x400, R0 ;  /* 0x00000400ff00a824 */ /* 0x000fe200078e0000 */
[----:B------:R-:W-:Y:S01]  /*59a0*/  @!P2 R2UR UR5, R2 ;  /* 0x000000000205a2ca */ /* 0x000fe200000e0000 */
[----:B------:R-:W-:Y:S01]  /*59b0*/  UIADD3 UR20, UPT, UPT, UR15, UR68, URZ ;  /* 0x000000440f147290 */ /* 0x000fe2000fffe0ff */
[----:B------:R-:W-:Y:S01]  /*59c0*/  LOP3.LUT R10, R10, 0x1, RZ, 0x3c, !PT ;  /* 0x000000010a0a7812 */ /* 0x000fe200078e3cff */
[----:B------:R-:W-:Y:S01]  /*59d0*/  @!UP0 UIADD3 UR10, UPT, UPT, UR43, 0x70, URZ ;  /* 0x000000702b0a8890 */ /* 0x000fe2000fffe0ff */
[----:B------:R-:W-:Y:S01]  /*59e0*/  @!P2 R2UR UR4, R0 ;  /* 0x000000000004a2ca */ /* 0x000fe200000e0000 */
[----:B------:R-:W-:Y:S01]  /*59f0*/  @!P2 IMAD.X R0, RZ, RZ, R13, P0 ;  /* 0x000000ffff00a224 */ /* 0x000fe200000e060d */
[----:B------:R-:W-:Y:S02]  /*5a00*/  @!UP0 UIADD3 UR8, UPT, UPT, UR42, 0x6200, URZ ;  /* 0x000062002a088890 */ /* 0x000fe4000fffe0ff */
[----:B------:R-:W-:Y:S02]  /*5a10*/  UIADD3 UR51, UPT, UPT, UR23, UR53, URZ ;  /* 0x0000003517337290 */ /* 0x000fe4000fffe0ff */
[----:B------:R-:W-:Y:S03]  /*5a20*/  UPLOP3.LUT UP2, UPT, UPT, UPT, UPT, 0x80, 0x8 ;  /* 0x000000000008789c */ /* 0x000fe60003f4f070 */
[----:B------:R-:W-:Y:S04]  /*5a30*/  IMAD.U32 R4, RZ, RZ, UR5 ;  /* 0x00000005ff047e24 */ /* 0x000fe8000f8e00ff */
[----:B------:R-:W-:Y:S01]  /*5a40*/  @!UP0 UPRMT UR6, UR4, 0x5410, URZ ;  /* 0x0000541004068896 */ /* 0x000fe200080000ff */
[----:B------:R-:W-:Y:S01]  /*5a50*/  @!P2 R2UR UR4, R0 ;  /* 0x000000000004a2ca */ /* 0x000fe200000e0000 */
[----:B------:R-:W-:Y:S11]  /*5a60*/  VOTEU.ALL UP0, P2 ;  /* 0x0000000000ff7886 */ /* 0x000ff60001000000 */
[----:B------:R-:W-:Y:S01]  /*5a70*/  @!UPT UIADD3 URZ, UPT, UPT, URZ, URZ, URZ ;  /* 0x000000fffffff290 */ /* 0x000fe2000fffe0ff */
[----:B------:R-:W-:Y:S01]  /*5a80*/  IMAD.U32 R5, RZ, RZ, UR4 ;  /* 0x00000004ff057e24 */ /* 0x000fe2000f8e00ff */
[----:B------:R-:W-:Y:S04]  /*5a90*/  @!P2 R2UR UR4, R4 ;  /* 0x000000000404a2ca */ /* 0x000fe800000e0000 */
[----:B------:R-:W-:Y:S11]  /*5aa0*/  @!P2 R2UR UR5, R5 ;  /* 0x000000000505a2ca */ /* 0x000ff600000e0000 */
[----:B------:R-:W-:Y:S02]  /*5ab0*/  @!UPT UIADD3 URZ, UPT, UPT, URZ, URZ, URZ ;  /* 0x000000fffffff290 */ /* 0x000fe4000fffe0ff */
[----:B------:R1:W-:Y:S01]  /*5ac0*/  @!UP0 UTMALDG.5D.IM2COL [UR8], [UR4], UR6 ;  /* 0x00000008040083b4 */ /* 0x0003e20008060006 */
[----:B------:R1:W-:Y:S01]  /*5ad0*/  @!P2 SYNCS.ARRIVE.TRANS64.RED.A0TR RZ, [UR42+0x78], R3 ;  /* 0x00007803ffffa9a7 */ /* 0x0003e2000830042a */
[----:B------:R-:W-:Y:S01]  /*5ae0*/  SYNCS.ARRIVE.TRANS64.RED.A1T0 RZ, [UR45], RZ ;  /* 0x000000ffffff79a7 */ /* 0x000fe2000810042d */
[----:B------:R-:W-:Y:S05]  /*5af0*/  BRA.U UP3, `(.L_x_76) ;  /* 0xffffffe903787547 */ /* 0x000fea000b83ffff */
[----:B------:R-:W2:Y:S02]  /*5b00*/  SYNCS.PHASECHK.TRANS64.TRYWAIT P0, [UR42+0x80], R9 ;  /* 0x00008009ff0075a7 */ /* 0x000ea4000800112a */
[----:B--2---:R-:W-:Y:S05]  /*5b10*/  @!P0 BRA `(.L_x_77) ;  /* 0x0000006c00408947 */ /* 0x004fea0003800000 */
.L_x_208:
[----:B------:R-:W3:Y:S02]  /*5b20*/  SYNCS.PHASECHK.TRANS64.TRYWAIT P0, [UR42+0x88], R9 ;  /* 0x00008809ff0075a7 */ /* 0x000ee4000800112a */
[----:B---3--:R-:W-:Y:S05]  /*5b30*/  @!P0 BRA `(.L_x_78) ;  /* 0x0000006c00508947 */ /* 0x008fea0003800000 */
.L_x_210:
[----:B------:R-:W3:Y:S01]  /*5b40*/  SYNCS.PHASECHK.TRANS64.TRYWAIT P0, [UR42+0x90], R9 ;  /* 0x00009009ff0075a7 */ /* 0x000ee2000800112a */
[----:B--2---:R-:W-:Y:S01]  /*5b50*/  HFMA2 R0, -RZ, RZ, 0, 5.9604644775390625e-08 ;  /* 0x00000001ff007431 */ /* 0x004fe200000001ff */
[----:B---3--:R-:W-:Y:S06]  /*5b60*/  @!P0 BRA `(.L_x_79) ;  /* 0x0000006c005c8947 */ /* 0x008fec0003800000 */
.L_x_212:
[----:B--2---:R-:W-:Y:S02]  /*5b70*/  MOV R2, UR42 ;  /* 0x0000002a00027c02 */ /* 0x004fe40008000f00 */
[----:B------:R-:W-:-:S07]  /*5b80*/  SHF.L.U32 R0, R0, 0x1f, RZ ;  /* 0x0000001f00007819 */ /* 0x000fce00000006ff */
.L_x_80:
[----:B--2---:R2:W3:Y:S02]  /*5b90*/  SYNCS.PHASECHK.TRANS64.TRYWAIT P0, [R2+URZ+0x98], R0 ;  /* 0x00009800020075a7 */ /* 0x0044e400080011ff */
[----:B---3--:R-:W-:Y:S05]  /*5ba0*/  @!P0 NANOSLEEP.SYNCS 0x989680 ;  /* 0x009896800000895d */ /* 0x008fea0003900000 */
[----:B------:R-:W3:Y:S02]  /*5bb0*/  @!P0 SYNCS.PHASECHK.TRANS64 P0, [R2+URZ+0x98], R0 ;  /* 0x00009800020085a7 */ /* 0x000ee400080010ff */
[----:B-1-3--:R-:W-:Y:S05]  /*5bc0*/  @P0 EXIT ;  /* 0x000000000000094d */ /* 0x00afea0003800000 */
[----:B------:R-:W-:Y:S05]  /*5bd0*/  BRA `(.L_x_80) ;  /* 0xfffffffc00ec7947 */ /* 0x000fea000383ffff */
.L_x_61:
[----:B------:R-:W-:-:S06]  /*5be0*/  UISETP.GE.AND UP0, UPT, UR18, 0x4, UPT ;  /* 0x000000041200788c */ /* 0x000fcc000bf06270 */
[----:B------:R-:W-:-:S13]  /*5bf0*/  PLOP3.LUT P0, PT, PT, PT, UP0, 0x80, 0x8 ;  /* 0x000000000008781c */ /* 0x000fda0003f0f008 */
[----:B-1----:R-:W-:Y:S05]  /*5c00*/  @!P0 EXIT ;  /* 0x000000000000894d */ /* 0x002fea0003800000 */
[----:B------:R-:W1:Y:S08]  /*5c10*/  S2UR UR4, SR_CgaCtaId ;  /* 0x00000000000479c3 */ /* 0x000e700000008800 */
[----:B------:R-:W-:Y:S01]  /*5c20*/  BAR.SYNC.DEFER_BLOCKING 0x6, 0xa0 ;  /* 0x0182800000007b1d */ /* 0x000fe20000010000 */
[C---:B------:R-:W-:Y:S01]  /*5c30*/  IMAD.SHL.U32 R0, R58.reuse, 0x10, RZ ;  /* 0x000000103a007824 */ /* 0x040fe200078e00ff */
[C---:B------:R-:W-:Y:S01]  /*5c40*/  SHF.L.U32 R23, R58.reuse, 0x10, RZ ;  /* 0x000000103a177819 */ /* 0x040fe200000006ff */
[C---:B------:R-:W-:Y:S01]  /*5c50*/  IMAD.SHL.U32 R57, R58.reuse, 0x2, RZ ;  /* 0x000000023a397824 */ /* 0x040fe200078e00ff */
[----:B------:R-:W-:Y:S01]  /*5c60*/  LOP3.LUT R59, R58, 0x60, RZ, 0xc0, !PT ;  /* 0x000000603a3b7812 */ /* 0x000fe200078ec0ff */
[----:B------:R-:W-:Y:S01]  /*5c70*/  HFMA2 R55, -RZ, RZ, 0, 0 ;  /* 0x00000000ff377431 */ /* 0x000fe200000001ff */
[----:B------:R-:W-:-:S02]  /*5c80*/  UMOV UR49, 0x400 ;  /* 0x0000040000317882 */ /* 0x000fc40000000000 */
[----:B------:R-:W2:Y:S01]  /*5c90*/  LDC.64 R50, c[0x0][0x9b0] ;  /* 0x00026c00ff327b82 */ /* 0x000ea20000000a00 */
[----:B------:R-:W3:Y:S01]  /*5ca0*/  LDCU.128 UR8, c[0x0][0xb80] ;  /* 0x00017000ff0877ac */ /* 0x000ee20008000c00 */
[----:B------:R-:W-:Y:S01]  /*5cb0*/  LOP3.LUT R4, R0, 0x60, RZ, 0xc0, !PT ;  /* 0x0000006000047812 */ /* 0x000fe200078ec0ff */
[----:B------:R-:W-:Y:S01]  /*5cc0*/  IMAD.MOV.U32 R56, RZ, RZ, RZ ;  /* 0x000000ffff387224 */ /* 0x000fe200078e00ff */
[----:B------:R-:W-:Y:S01]  /*5cd0*/  LOP3.LUT R70, R58, 0x2, RZ, 0xc0, !PT ;  /* 0x000000023a467812 */ /* 0x000fe200078ec0ff */
[----:B------:R-:W4:Y:S01]  /*5ce0*/  LDCU UR63, c[0x0][0x370] ;  /* 0x00006e00ff3f77ac */ /* 0x000f220008000800 */
[----:B------:R-:W-:Y:S02]  /*5cf0*/  LOP3.LUT R57, R4, 0xc, R57, 0xf8, !PT ;  /* 0x0000000c04397812 */ /* 0x000fe400078ef839 */
[----:B------:R-:W2:Y:S01]  /*5d00*/  LDC.64 R48, c[0x0][0x9a8] ;  /* 0x00026a00ff307b82 */ /* 0x000ea20000000a00 */
[----:B------:R-:W-:Y:S01]  /*5d10*/  LOP3.LUT R58, R58, 0x4, RZ, 0xc0, !PT ;  /* 0x000000043a3a7812 */ /* 0x000fe200078ec0ff */
[----:B------:R-:W2:Y:S01]  /*5d20*/  LDCU.64 UR54, c[0x0][0x348] ;  /* 0x00006900ff3677ac */ /* 0x000ea20008000a00 */
[----:B------:R-:W-:-:S02]  /*5d30*/  LOP3.LUT R57, R57, 0x790, R0, 0xf8, !PT ;  /* 0x0000079039397812 */ /* 0x000fc400078ef800 */
[----:B------:R-:W-:Y:S01]  /*5d40*/  MOV R22, RZ ;  /* 0x000000ff00167202 */ /* 0x000fe20000000f00 */
[----:B------:R-:W2:Y:S01]  /*5d50*/  LDCU UR48, c[0x0][0xc0c] ;  /* 0x00018180ff3077ac */ /* 0x000ea20008000800 */
[----:B------:R-:W-:Y:S01]  /*5d60*/  LOP3.LUT R23, R23, 0x600000, RZ, 0xc0, !PT ;  /* 0x0060000017177812 */ /* 0x000fe200078ec0ff */
[----:B-1----:R-:W-:Y:S01]  /*5d70*/  ULEA UR49, UR4, UR49, 0x18 ;  /* 0x0000003104317291 */ /* 0x002fe2000f8ec0ff */
[----:B---3--:R-:W-:Y:S01]  /*5d80*/  IMAD.U32 R67, RZ, RZ, UR8 ;  /* 0x00000008ff437e24 */ /* 0x008fe2000f8e00ff */
[----:B------:R-:W1:Y:S01]  /*5d90*/  LDCU.64 UR4, c[0x0][0x990] ;  /* 0x00013200ff0477ac */ /* 0x000e620008000a00 */
[----:B------:R-:W-:Y:S01]  /*5da0*/  MOV R66, UR9 ;  /* 0x0000000900427c02 */ /* 0x000fe20008000f00 */
[----:B------:R-:W-:Y:S02]  /*5db0*/  IMAD.U32 R65, RZ, RZ, UR10 ;  /* 0x0000000aff417e24 */ /* 0x000fe4000f8e00ff */
[----:B------:R-:W-:Y:S01]  /*5dc0*/  IMAD.U32 R64, RZ, RZ, UR11 ;  /* 0x0000000bff407e24 */ /* 0x000fe2000f8e00ff */
[----:B------:R-:W3:Y:S02]  /*5dd0*/  LDCU UR38, c[0x0][0xc30] ;  /* 0x00018600ff2677ac */ /* 0x000ee40008000800 */
[----:B------:R-:W4:Y:S01]  /*5de0*/  LDS R2, [UR49+0x100] ;  /* 0x00010031ff027984 */ /* 0x000f220008000800 */
[----:B------:R-:W2:Y:S01]  /*5df0*/  LDCU.64 UR60, c[0x0][0x988] ;  /* 0x00013100ff3c77ac */ /* 0x000ea20008000a00 */
[----:B------:R-:W2:Y:S01]  /*5e00*/  LDCU.64 UR46, c[0x0][0xc28] ;  /* 0x00018500ff2e77ac */ /* 0x000ea20008000a00 */
[----:B------:R-:W2:Y:S01]  /*5e10*/  LDCU.128 UR56, c[0x0][0xc10] ;  /* 0x00018200ff3877ac */ /* 0x000ea20008000c00 */
[----:B-1----:R-:W-:Y:S01]  /*5e20*/  MOV R63, UR4 ;  /* 0x00000004003f7c02 */ /* 0x002fe20008000f00 */
[----:B------:R-:W-:Y:S01]  /*5e30*/  IMAD.U32 R62, RZ, RZ, UR5 ;  /* 0x00000005ff3e7e24 */ /* 0x000fe2000f8e00ff */
[----:B------:R-:W-:Y:S01]  /*5e40*/  UIADD3 UR4, UPT, UPT, UR49, 0x200, URZ ;  /* 0x0000020031047890 */ /* 0x000fe2000fffe0ff */
[----:B------:R-:W1:Y:S05]  /*5e50*/  LDCU UR62, c[0x0][0x374] ;  /* 0x00006e80ff3e77ac */ /* 0x000e6a0008000800 */
[----:B------:R-:W-:Y:S01]  /*5e60*/  IMAD.U32 R52, RZ, RZ, UR4 ;  /* 0x00000004ff347e24 */ /* 0x000fe2000f8e00ff */
[----:B------:R-:W-:Y:S01]  /*5e70*/  UMOV UR53, URZ ;  /* 0x000000ff00357c82 */ /* 0x000fe20008000000 */
[----:B------:R-:W-:-:S02]  /*5e80*/  UMOV UR50, URZ ;  /* 0x000000ff00327c82 */ /* 0x000fc40008000000 */
[----:B------:R-:W-:-:S04]  /*5e90*/  IMAD R57, R57, 0x4, R52 ;  /* 0x0000000439397824 */ /* 0x000fc800078e0234 */
[--C-:B------:R-:W-:Y:S02]  /*5ea0*/  IMAD R70, R70, -0x10, R57.reuse ;  /* 0xfffffff046467824 */ /* 0x100fe400078e0239 */
[----:B------:R-:W-:Y:S02]  /*5eb0*/  IMAD R69, R58, -0x10, R57 ;  /* 0xfffffff03a457824 */ /* 0x000fe400078e0239 */
[C---:B----4-:R-:W-:Y:S01]  /*5ec0*/  VIADD R3, R2.reuse, 0x80 ;  /* 0x0000008002037836 */ /* 0x050fe20000000000 */
[----:B------:R-:W-:-:S04]  /*5ed0*/  LOP3.LUT R2, R2, 0xffff, RZ, 0xc0, !PT ;  /* 0x0000ffff02027812 */ /* 0x000fc800078ec0ff */
[----:B------:R-:W-:-:S05]  /*5ee0*/  LOP3.LUT R3, R3, 0xffff, RZ, 0xc0, !PT ;  /* 0x0000ffff03037812 */ /* 0x000fca00078ec0ff */
[----:B-123--:R4:W-:Y:S02]  /*5ef0*/  STL.64 [R1], R2 ;  /* 0x0000000201007387 */ /* 0x00e9e40000100a00 */
.L_x_156:
[----:B----4-:R-:W-:Y:S04]  /*5f00*/  SHF.L.U32 R2, R55, 0x1f, RZ ;  /* 0x0000001f37027819 */ /* 0x010fe800000006ff */
[----:B-1----:R-:W1:Y:S02]  /*5f10*/  SYNCS.PHASECHK.TRANS64.TRYWAIT P0, [UR49+0xb0], R2 ;  /* 0x0000b002ff0075a7 */ /* 0x002e640008001131 */
[----:B-12---:R-:W-:Y:S05]  /*5f20*/  @!P0 BRA `(.L_x_81) ;  /* 0x0000006800848947 */ /* 0x006fea0003800000 */
.L_x_214:
[----:B------:R-:W2:Y:S01]  /*5f30*/  LDS.128 R4, [UR49+0xf0] ;  /* 0x0000f031ff047984 */ /* 0x000ea20008000c00 */
[----:B------:R-:W-:Y:S01]  /*5f40*/  UIADD3 UR4, UPT, UPT, UR49, 0xb8, URZ ;  /* 0x000000b831047890 */ /* 0x000fe2000fffe0ff */
[----:B-1----:R-:W-:Y:S01]  /*5f50*/  IMAD R2, R22, 0x4, R1 ;  /* 0x0000000416027824 */ /* 0x002fe200078e0201 */
[----:B------:R-:W-:Y:S01]  /*5f60*/  UISETP.GE.AND UP0, UPT, UR39, 0x1, UPT ;  /* 0x000000012700788c */ /* 0x000fe2000bf06270 */
[----:B------:R-:W-:Y:S01]  /*5f70*/  @!PT LDS RZ, [RZ] ;  /* 0x00000000fffff984 */ /* 0x000fe20000000800 */
[----:B------:R-:W-:Y:S01]  /*5f80*/  @!PT LDS RZ, [RZ] ;  /* 0x00000000fffff984 */ /* 0x000fe20000000800 */
[----:B------:R-:W-:Y:S01]  /*5f90*/  @!PT LDS RZ, [RZ] ;  /* 0x00000000fffff984 */ /* 0x000fe20000000800 */
[----:B------:R-:W-:Y:S01]  /*5fa0*/  @!PT LDS RZ, [RZ] ;  /* 0x00000000fffff984 */ /* 0x000fe20000000800 */
[----:B------:R1:W-:Y:S06]  /*5fb0*/  MEMBAR.ALL.CTA ;  /* 0x0000000000007992 */ /* 0x0003ec0000008000 */
[----:B-1----:R-:W1:Y:S01]  /*5fc0*/  FENCE.VIEW.ASYNC.S ;  /* 0x00000000000073c6 */ /* 0x002e620000000000 */
[----:B------:R-:W-:Y:S09]  /*5fd0*/  UPRMT UR4, URZ, 0x654, UR4 ;  /* 0x00000654ff047896 */ /* 0x000ff20008000004 */
[----:B-1----:R-:W-:Y:S01]  /*5fe0*/  SYNCS.ARRIVE.TRANS64.RED.A1T0 RZ, [UR4], RZ ;  /* 0x000000ffffff79a7 */ /* 0x002fe20008100404 */
[----:B------:R-:W5:Y:S01]  /*5ff0*/  LDL R2, [R2] ;  /* 0x0000000002027983 */ /* 0x000f620000100800 */
[----:B--2---:R-:W-:Y:S11]  /*6000*/  LOP3.LUT P0, RZ, R6, 0x1, RZ, 0xc0, !PT ;  /* 0x0000000106ff7812 */ /* 0x004ff6000780c0ff */
[----:B------:R-:W-:Y:S02]  /*6010*/  @!UPT UIADD3 URZ, UPT, UPT, URZ, URZ, URZ ;  /* 0x000000fffffff290 */ /* 0x000fe4000fffe0ff */
[----:B------:R-:W-:Y:S01]  /*6020*/  VOTEU.ANY UP1, P0 ;  /* 0x0000000000ff7886 */ /* 0x000fe20000020100 */
[----:B------:R-:W-:Y:S01]  /*6030*/  PLOP3.LUT P0, PT, PT, PT, UP1, 0x80, 0x8 ;  /* 0x000000000008781c */ /* 0x000fe20003f0f018 */
[----:B------:R-:W-:Y:S06]  /*6040*/  UP2UR UR4, UPR, URZ, 0x2 ;  /* 0x00000002ff047883 */ /* 0x000fec0008000000 */
[----:B------:R-:W-:Y:S06]  /*6050*/  IMAD.U32 R77, RZ, RZ, UR4 ;  /* 0x00000004ff4d7e24 */ /* 0x000fec000f8e00ff */
[----:B------:R-:W-:Y:S02]  /*6060*/  @P0 MOV R3, R4 ;  /* 0x0000000400030202 */ /* 0x000fe40000000f00 */
[----:B------:R-:W-:Y:S02]  /*6070*/  @P0 LOP3.LUT R0, R5, 0xffff, RZ, 0xc0, !PT ;  /* 0x0000ffff05000812 */ /* 0x000fe400078ec0ff */
[----:B------:R-:W-:Y:S02]  /*6080*/  @P0 R2UR UR5, R3 ;  /* 0x00000000030502ca */ /* 0x000fe400000e0000 */
[----:B------:R-:W-:Y:S11]  /*6090*/  @P0 R2UR UR4, R0 ;  /* 0x00000000000402ca */ /* 0x000ff600000e0000 */
[----:B------:R-:W-:Y:S02]  /*60a0*/  @UP1 UMOV UR37, UR5 ;  /* 0x0000000500251c82 */ /* 0x000fe40008000000 */
[----:B------:R-:W-:Y:S01]  /*60b0*/  @UP1 UMOV UR36, UR4 ;  /* 0x0000000400241c82 */ /* 0x000fe20008000000 */
[----:B------:R-:W-:Y:S05]  /*60c0*/  BRA.U !UP0, `(.L_x_82) ;  /* 0x0000000108cc7547 */ /* 0x000fea000b800000 */
[----:B------:R-:W1:Y:S01]  /*60d0*/  LDCU UR9, c[0x0][0xc20] ;  /* 0x00018400ff0977ac */ /* 0x000e620008000800 */
[----:B------:R-:W-:Y:S02]  /*60e0*/  UIMAD.WIDE.U32 UR4, UR62, UR59, URZ ;  /* 0x0000003b3e0472a5 */ /* 0x000fe4000f8e00ff */
[----:B------:R-:W-:Y:S02]  /*60f0*/  UIMAD.WIDE.U32 UR6, UR63, UR56, URZ ;  /* 0x000000383f0672a5 */ /* 0x000fe4000f8e00ff */
[----:B------:R-:W-:Y:S02]  /*6100*/  UIMAD.WIDE.U32 UR10, UR36, UR59, URZ ;  /* 0x0000003b240a72a5 */ /* 0x000fe4000f8e00ff */
[----:B------:R-:W-:Y:S02]  /*6110*/  UISETP.NE.AND UP0, UPT, UR58, 0x1, UPT ;  /* 0x000000013a00788c */ /* 0x000fe4000bf05270 */
[----:B------:R-:W-:Y:S02]  /*6120*/  UISETP.NE.AND UP1, UPT, UR48, 0x1, UPT ;  /* 0x000000013000788c */ /* 0x000fe4000bf25270 */
[----:B------:R-:W-:Y:S02]  /*6130*/  UISETP.NE.AND UP2, UPT, UR39, 0x1, UPT ;  /* 0x000000012700788c */ /* 0x000fe4000bf45270 */
[----:B------:R-:W-:Y:S01]  /*6140*/  UIMAD.WIDE.U32 UR12, UR37, UR56, URZ ;  /* 0x00000038250c72a5 */ /* 0x000fe2000f8e00ff */
[----:B------:R-:W-:Y:S01]  /*6150*/  UMOV UR4, UR5 ;  /* 0x0000000500047c82 */ /* 0x000fe20008000000 */
[----:B------:R-:W-:Y:S01]  /*6160*/  UMOV UR6, UR11 ;  /* 0x0000000b00067c82 */ /* 0x000fe20008000000 */
[----:B-1----:R-:W-:Y:S03]  /*6170*/  USHF.R.U32.HI UR8, URZ, UR9, UR4 ;  /* 0x00000009ff087299 */ /* 0x002fe60008011604 */
[----:B------:R-:W-:Y:S02]  /*6180*/  UMOV UR4, UR7 ;  /* 0x0000000700047c82 */ /* 0x000fe40008000000 */
[----:B------:R-:W-:Y:S02]  /*6190*/  USHF.R.U32.HI UR5, URZ, UR57, UR4 ;  /* 0x00000039ff057299 */ /* 0x000fe40008011604 */
[----:B------:R-:W-:Y:S02]  /*61a0*/  USEL UR4, UR62, UR8, !UP0 ;  /* 0x000000083e047287 */ /* 0x000fe4000c000000 */
[----:B------:R-:W-:Y:S02]  /*61b0*/  USHF.R.U32.HI UR8, URZ, UR9, UR6 ;  /* 0x00000009ff087299 */ /* 0x000fe40008011606 */
[----:B------:R-:W-:Y:S02]  /*61c0*/  UIMAD.WIDE.U32 UR6, UR4, UR46, URZ ;  /* 0x0000002e040672a5 */ /* 0x000fe4000f8e00ff */
[----:B------:R-:W-:Y:S02]  /*61d0*/  USEL UR9, UR63, UR5, !UP1 ;  /* 0x000000053f097287 */ /* 0x000fe4000c800000 */
[----:B------:R-:W-:Y:S02]  /*61e0*/  USEL UR8, UR36, UR8, !UP0 ;  /* 0x0000000824087287 */ /* 0x000fe4000c000000 */
[----:B------:R-:W-:Y:S01]  /*61f0*/  UIMAD.WIDE.U32 UR10, UR9, UR46, URZ ;  /* 0x0000002e090a72a5 */ /* 0x000fe2000f8e00ff */
[----:B------:R-:W-:Y:S01]  /*6200*/  UMOV UR6, UR7 ;  /* 0x0000000700067c82 */ /* 0x000fe20008000000 */
[----:B------:R-:W-:Y:S01]  /*6210*/  UMOV UR5, UR13 ;  /* 0x0000000d00057c82 */ /* 0x000fe20008000000 */
[----:B------:R-:W-:Y:S02]  /*6220*/  @UP2 USHF.R.U32.HI UR4, URZ, UR47, UR6 ;  /* 0x0000002fff042299 */ /* 0x000fe40008011606 */
[----:B------:R-:W-:Y:S02]  /*6230*/  USHF.R.U32.HI UR5, URZ, UR57, UR5 ;  /* 0x00000039ff057299 */ /* 0x000fe40008011605 */
[----:B------:R-:W-:Y:S02]  /*6240*/  UIMAD UR4, UR39, UR4, URZ ;  /* 0x00000004270472a4 */ /* 0x000fe4000f8e02ff */
[----:B------:R-:W-:Y:S02]  /*6250*/  USEL UR5, UR37, UR5, !UP1 ;  /* 0x0000000525057287 */ /* 0x000fe4000c800000 */
[----:B------:R-:W-:Y:S01]  /*6260*/  UISETP.GE.AND UP0, UPT, UR8, UR4, UPT ;  /* 0x000000040800728c */ /* 0x000fe2000bf06270 */
[----:B------:R-:W-:Y:S01]  /*6270*/  UMOV UR6, UR11 ;  /* 0x0000000b00067c82 */ /* 0x000fe20008000000 */
[----:B------:R-:W-:Y:S02]  /*6280*/  UIMAD.WIDE.U32 UR10, UR8, UR46, URZ ;  /* 0x0000002e080a72a5 */ /* 0x000fe4000f8e00ff */
[----:B------:R-:W-:Y:S04]  /*6290*/  @UP2 USHF.R.U32.HI UR9, URZ, UR47, UR6 ;  /* 0x0000002fff092299 */ /* 0x000fe80008011606 */
[----:B------:R-:W-:Y:S01]  /*62a0*/  UIMAD UR6, UR39, UR9, URZ ;  /* 0x00000009270672a4 */ /* 0x000fe2000f8e02ff */
[----:B------:R-:W-:Y:S03]  /*62b0*/  UMOV UR4, UR11 ;  /* 0x0000000b00047c82 */ /* 0x000fe60008000000 */
[----:B------:R-:W-:Y:S02]  /*62c0*/  UISETP.GE.OR UP0, UPT, UR5, UR6, UP0 ;  /* 0x000000060500728c */ /* 0x000fe40008706670 */
[----:B------:R-:W-:Y:S02]  /*62d0*/  USHF.R.U32.HI UR4, URZ, UR47, UR4 ;  /* 0x0000002fff047299 */ /* 0x000fe40008011604 */
[----:B------:R-:W-:Y:S02]  /*62e0*/  UIMAD.WIDE.U32 UR6, UR5, UR46, URZ ;  /* 0x0000002e050672a5 */ /* 0x000fe4000f8e00ff */
[----:B------:R-:W-:Y:S02]  /*62f0*/  USEL UR11, UR8, UR4, !UP2 ;  /* 0x00000004080b7287 */ /* 0x000fe4000d000000 */
[----:B------:R-:W-:Y:S02]  /*6300*/  UIADD3 UR6, UPT, UPT, -UR5, URZ, URZ ;  /* 0x000000ff05067290 */ /* 0x000fe4000fffe1ff */
[----:B------:R-:W-:Y:S02]  /*6310*/  UIADD3 UR10, UPT, UPT, -UR11, URZ, URZ ;  /* 0x000000ff0b0a7290 */ /* 0x000fe4000fffe1ff */
[----:B------:R-:W-:Y:S02]  /*6320*/  UIMAD UR6, UR48, UR6, UR37 ;  /* 0x00000006300672a4 */ /* 0x000fe4000f8e0225 */
[----:B------:R-:W-:Y:S01]  /*6330*/  UIMAD UR10, UR39, UR10, UR8 ;  /* 0x0000000a270a72a4 */ /* 0x000fe2000f8e0208 */
[----:B------:R-:W-:Y:S01]  /*6340*/  @!UP0 UMOV UR4, UR7 ;  /* 0x0000000700048c82 */ /* 0x000fe20008000000 */
[----:B------:R-:W-:Y:S02]  /*6350*/  UIADD3 UR7, UPT, UPT, -UR8, URZ, URZ ;  /* 0x000000ff08077290 */ /* 0x000fe4000fffe1ff */
[----:B------:R-:W-:Y:S04]  /*6360*/  @!UP0 USHF.R.U32.HI UR4, URZ, UR47, UR4 ;  /* 0x0000002fff048299 */ /* 0x000fe80008011604 */
[----:B------:R-:W-:Y:S04]  /*6370*/  @!UP0 USEL UR4, UR5, UR4, !UP2 ;  /* 0x0000000405048287 */ /* 0x000fe8000d000000 */
[----:B------:R-:W-:Y:S02]  /*6380*/  @!UP0 UIMAD UR9, UR9, UR10, UR4 ;  /* 0x0000000a090982a4 */ /* 0x000fe4000f8e0204 */
[----:B------:R-:W-:Y:S02]  /*6390*/  @!UP0 UIADD3 UR10, UPT, UPT, UR11, -UR4, URZ ;  /* 0x800000040b0a8290 */ /* 0x000fe4000fffe0ff */
[----:B------:R-:W-:Y:S02]  /*63a0*/  UIMAD UR4, UR58, UR7, UR36 ;  /* 0x000000073a0472a4 */ /* 0x000fe4000f8e0224 */
[----:B------:R-:W-:Y:S03]  /*63b0*/  @!UP0 UIMAD UR8, UR10, UR39, UR5 ;  /* 0x000000270a0882a4 */ /* 0x000fe6000f8e0205 */
[----:B------:R-:W-:Y:S02]  /*63c0*/  @!UP0 UMOV UR5, UR9 ;  /* 0x0000000900058c82 */ /* 0x000fe40008000000 */
[----:B------:R-:W-:Y:S02]  /*63d0*/  UIMAD UR37, UR5, UR48, UR6 ;  /* 0x00000030052572a4 */ /* 0x000fe4000f8e0206 */
[----:B------:R-:W-:Y:S11]  /*63e0*/  UIMAD UR36, UR8, UR58, UR4 ;  /* 0x0000003a082472a4 */ /* 0x000ff6000f8e0204 */
[----:B------:R-:W-:Y:S01]  /*63f0*/  @!UPT UIADD3 URZ, UPT, UPT, URZ, URZ, URZ ;  /* 0x000000fffffff290 */ /* 0x000fe2000fffe0ff */
.L_x_82:
[----:B------:R-:W-:Y:S01]  /*6400*/  UISETP.NE.AND UP0, UPT, UR38, 0x1, UPT ;  /* 0x000000012600788c */ /* 0x000fe2000bf05270 */
[----:B------:R-:W-:Y:S01]  /*6410*/  @P0 SHF.R.U32.HI R4, RZ, 0x10, R5 ;  /* 0x00000010ff040819 */ /* 0x000fe20000011605 */
[----:B------:R-:W-:Y:S01]  /*6420*/  USHF.L.U32 UR41, UR20, 0x7, URZ ;  /* 0x0000000714297899 */ /* 0x000fe200080006ff */
[----:B------:R-:W-:Y:S01]  /*6430*/  R2UR UR11, R71 ;  /* 0x00000000470b72ca */ /* 0x000fe200000e0000 */
[----:B------:R-:W-:Y:S01]  /*6440*/  BSSY.RECONVERGENT B6, `(.L_x_83) ;  /* 0x0000035000067945 */ /* 0x000fe20003800200 */
[----:B------:R-:W-:Y:S02]  /*6450*/  @P0 R2UR UR11, R4 ;  /* 0x00000000040b02ca */ /* 0x000fe400000e0000 */
[----:B------:R-:W-:Y:S04]  /*6460*/  LOP3.LUT P0, RZ, R52, 0x1b0, RZ, 0xc0, !PT ;  /* 0x000001b034ff7812 */ /* 0x000fe8000780c0ff */
[----:B------:R-:W1:Y:S07]  /*6470*/  @!UP0 LDCU.128 UR12, c[0x0][0xc10] ;  /* 0x00018200ff0c87ac */ /* 0x000e6e0008000c00 */
[----:B------:R-:W-:Y:S01]  /*6480*/  IMAD.U32 R71, RZ, RZ, UR11 ;  /* 0x0000000bff477e24 */ /* 0x000fe2000f8e00ff */
[----:B------:R-:W2:Y:S01]  /*6490*/  @!UP0 LDCU UR5, c[0x0][0xc0c] ;  /* 0x00018180ff0587ac */ /* 0x000ea20008000800 */
[----:B------:R-:W3:Y:S01]  /*64a0*/  @!UP0 LDCU UR10, c[0x0][0xc20] ;  /* 0x00018400ff0a87ac */ /* 0x000ee20008000800 */
[----:B-1----:R-:W-:Y:S02]  /*64b0*/  UIMAD.WIDE.U32 UR8, UR37, UR12, URZ ;  /* 0x0000000c250872a5 */ /* 0x002fe4000f8e00ff */
[----:B------:R-:W-:Y:S02]  /*64c0*/  UIMAD.WIDE.U32 UR6, UR36, UR15, URZ ;  /* 0x0000000f240672a5 */ /* 0x000fe4000f8e00ff */
[----:B------:R-:W-:Y:S03]  /*64d0*/  @!UP0 UISETP.NE.AND UP1, UPT, UR14, 0x1, UPT ;  /* 0x000000010e00888c */ /* 0x000fe6000bf25270 */
[----:B------:R-:W-:Y:S01]  /*64e0*/  @!UP0 UMOV UR4, UR9 ;  /* 0x0000000900048c82 */ /* 0x000fe20008000000 */
[----:B--2---:R-:W-:Y:S02]  /*64f0*/  @!UP0 UISETP.NE.AND UP2, UPT, UR5, 0x1, UPT ;  /* 0x000000010500888c */ /* 0x004fe4000bf45270 */
[----:B------:R-:W-:Y:S01]  /*6500*/  @!UP0 USHF.R.U32.HI UR4, URZ, UR13, UR4 ;  /* 0x0000000dff048299 */ /* 0x000fe20008011604 */
[----:B------:R-:W-:Y:S02]  /*6510*/  @!UP0 UMOV UR6, UR7 ;  /* 0x0000000700068c82 */ /* 0x000fe40008000000 */
[----:B---3--:R-:W-:Y:S02]  /*6520*/  @!UP0 USHF.R.U32.HI UR6, URZ, UR10, UR6 ;  /* 0x0000000aff068299 */ /* 0x008fe40008011606 */
[----:B------:R-:W-:Y:S02]  /*6530*/  @!UP0 USEL UR7, UR37, UR4, !UP2 ;  /* 0x0000000425078287 */ /* 0x000fe4000d000000 */
[----:B------:R-:W-:Y:S04]  /*6540*/  @!UP0 USEL UR6, UR36, UR6, !UP1 ;  /* 0x0000000624068287 */ /* 0x000fe8000c800000 */
[----:B------:R-:W-:Y:S02]  /*6550*/  @!UP0 UIADD3 UR4, UPT, UPT, -UR7, UR6, URZ ;  /* 0x0000000607048290 */ /* 0x000fe4000fffe1ff */
[----:B------:R-:W-:Y:S02]  /*6560*/  @!UP0 UIADD3 UR6, UPT, UPT, UR7, -UR6, URZ ;  /* 0x8000000607068290 */ /* 0x000fe4000fffe0ff */
[----:B------:R-:W-:Y:S02]  /*6570*/  @!UP0 UIMAD UR37, UR4, UR5, UR37 ;  /* 0x00000005042582a4 */ /* 0x000fe4000f8e0225 */
[----:B------:R-:W-:Y:S01]  /*6580*/  @!UP0 UIMAD UR36, UR6, UR14, UR36 ;  /* 0x0000000e062482a4 */ /* 0x000fe2000f8e0224 */
[----:B------:R-:W-:Y:S11]  /*6590*/  @!P0 BRA `(.L_x_84) ;  /* 0x00000000007c8947 */ /* 0x000ff60003800000 */
[----:B------:R-:W1:Y:S01]  /*65a0*/  LDCU.64 UR8, c[0x4][0x80] ;  /* 0x01001000ff0877ac */ /* 0x000e620008000a00 */
[----:B------:R-:W-:Y:S01]  /*65b0*/  MOV R16, 0x0 ;  /* 0x0000000000107802 */ /* 0x000fe20000000f00 */
[----:B------:R-:W-:Y:S02]  /*65c0*/  HFMA2 R12, -RZ, RZ, 0, 5.9604644775390625e-08 ;  /* 0x00000001ff0c7431 */ /* 0x000fe400000001ff */
[----:B------:R-:W-:Y:S01]  /*65d0*/  IMAD.MOV.U32 R8, RZ, RZ, 0x70 ;  /* 0x00000070ff087424 */ /* 0x000fe200078e00ff */
[----:B------:R2:W3:Y:S01]  /*65e0*/  LDC.64 R14, c[0x4][R16] ;  /* 0x01000000100e7b82 */ /* 0x0004e20000000a00 */
[----:B------:R-:W4:Y:S01]  /*65f0*/  LDCU.64 UR6, c[0x4][0x88] ;  /* 0x01001100ff0677ac */ /* 0x000f220008000a00 */
[----:B------:R-:W-:Y:S01]  /*6600*/  IMAD.MOV.U32 R13, RZ, RZ, RZ ;  /* 0x000000ffff0d7224 */ /* 0x000fe200078e00ff */
[----:B------:R-:W2:Y:S01]  /*6610*/  LDCU.64 UR4, c[0x4][0x8] ;  /* 0x01000100ff0477ac */ /* 0x000ea20008000a00 */
[----:B-1----:R-:W-:Y:S01]  /*6620*/  MOV R5, UR9 ;  /* 0x0000000900057c02 */ /* 0x002fe20008000f00 */
[----:B------:R-:W-:Y:S01]  /*6630*/  IMAD.U32 R4, RZ, RZ, UR8 ;  /* 0x00000008ff047e24 */ /* 0x000fe2000f8e00ff */
[----:B----4-:R-:W-:Y:S01]  /*6640*/  MOV R7, UR7 ;  /* 0x0000000700077c02 */ /* 0x010fe20008000f00 */
[----:B------:R-:W-:Y:S01]  /*6650*/  IMAD.U32 R6, RZ, RZ, UR6 ;  /* 0x00000006ff067e24 */ /* 0x000fe2000f8e00ff */
[----:B--2---:R-:W-:Y:S01]  /*6660*/  MOV R11, UR5 ;  /* 0x00000005000b7c02 */ /* 0x004fe20008000f00 */
[----:B------:R-:W-:Y:S02]  /*6670*/  IMAD.U32 R10, RZ, RZ, UR4 ;  /* 0x00000004ff0a7e24 */ /* 0x000fe4000f8e00ff */
[----:B------:R-:W-:Y:S07]  /*6680*/  LEPC R20, `(.L_x_85) ;  /* 0x000000001014794e */ /* 0x000fee0000000000 */
[----:B---3-5:R-:W-:Y:S05]  /*6690*/  CALL.ABS.NOINC R14 ;  /* 0x000000000e007343 */ /* 0x028fea0003c00000 */
.L_x_85:
[----:B------:R-:W1:Y:S01]  /*66a0*/  LDCU.64 UR8, c[0x4][0x80] ;  /* 0x01001000ff0877ac */ /* 0x000e620008000a00 */
[----:B------:R-:W2:Y:S01]  /*66b0*/  LDC.64 R16, c[0x4][R16] ;  /* 0x0100000010107b82 */ /* 0x000ea20000000a00 */
[----:B------:R-:W-:Y:S02]  /*66c0*/  HFMA2 R12, -RZ, RZ, 0, 5.9604644775390625e-08 ;  /* 0x00000001ff0c7431 */ /* 0x000fe400000001ff */
[----:B------:R-:W-:Y:S02]  /*66d0*/  IMAD.MOV.U32 R8, RZ, RZ, 0x70 ;  /* 0x00000070ff087424 */ /* 0x000fe400078e00ff */
[----:B------:R-:W-:Y:S01]  /*66e0*/  IMAD.MOV.U32 R13, RZ, RZ, RZ ;  /* 0x000000ffff0d7224 */ /* 0x000fe200078e00ff */
[----:B------:R-:W3:Y:S01]  /*66f0*/  LDCU.64 UR6, c[0x4][0x88] ;  /* 0x01001100ff0677ac */ /* 0x000ee20008000a00 */
[----:B------:R-:W4:Y:S01]  /*6700*/  LDCU.64 UR4, c[0x4][0x8] ;  /* 0x01000100ff0477ac */ /* 0x000f220008000a00 */
[----:B-1----:R-:W-:Y:S02]  /*6710*/  MOV R4, UR8 ;  /* 0x0000000800047c02 */ /* 0x002fe40008000f00 */
[----:B------:R-:W-:Y:S02]  /*6720*/  MOV R5, UR9 ;  /* 0x0000000900057c02 */ /* 0x000fe40008000f00 */
[----:B---3--:R-:W-:Y:S01]  /*6730*/  MOV R7, UR7 ;  /* 0x0000000700077c02 */ /* 0x008fe20008000f00 */
[----:B------:R-:W-:Y:S01]  /*6740*/  IMAD.U32 R6, RZ, RZ, UR6 ;  /* 0x00000006ff067e24 */ /* 0x000fe2000f8e00ff */
[----:B----4-:R-:W-:Y:S01]  /*6750*/  MOV R11, UR5 ;  /* 0x00000005000b7c02 */ /* 0x010fe20008000f00 */
[----:B------:R-:W-:Y:S02]  /*6760*/  IMAD.U32 R10, RZ, RZ, UR4 ;  /* 0x00000004ff0a7e24 */ /* 0x000fe4000f8e00ff */
[----:B------:R-:W-:Y:S07]  /*6770*/  LEPC R20, `(.L_x_84) ;  /* 0x000000001014794e */ /* 0x000fee0000000000 */
[----:B--2---:R-:W-:Y:S05]  /*6780*/  CALL.ABS.NOINC R16 ;  /* 0x0000000010007343 */ /* 0x004fea0003c00000 */
.L_x_84:
[----:B------:R-:W-:Y:S05]  /*6790*/  BSYNC.RECONVERGENT B6 ;  /* 0x0000000000067941 */ /* 0x000fea0003800200 */
.L_x_83:
[----:B------:R-:W-:Y:S02]  /*67a0*/  R2UR UR6, R68 ;  /* 0x00000000440672ca */ /* 0x000fe400000e0000 */
[----:B------:R-:W-:Y:S02]  /*67b0*/  R2UR UR5, R63 ;  /* 0x000000003f0572ca */ /* 0x000fe400000e0000 */
[----:B------:R-:W-:Y:S02]  /*67c0*/  R2UR UR4, R62 ;  /* 0x000000003e0472ca */ /* 0x000fe400000e0000 */
[----:B------:R-:W-:Y:S02]  /*67d0*/  ISETP.NE.U32.AND P4, PT, R50, RZ, PT ;  /* 0x000000ff3200720c */ /* 0x000fe40003f85070 */
[----:B------:R-:W-:Y:S02]  /*67e0*/  ISETP.NE.U32.AND P2, PT, RZ, UR60, PT ;  /* 0x0000003cff007c0c */ /* 0x000fe4000bf45070 */
[----:B------:R-:W-:Y:S02]  /*67f0*/  ISETP.NE.AND.EX P4, PT, R51, RZ, PT, P4 ;  /* 0x000000ff3300720c */ /* 0x000fe40003f85340 */
[----:B------:R-:W-:Y:S01]  /*6800*/  ISETP.NE.AND.EX P2, PT, RZ, UR61, PT, P2 ;  /* 0x0000003dff007c0c */ /* 0x000fe2000bf45320 */
[----:B------:R-:W-:Y:S02]  /*6810*/  UISETP.NE.AND UP2, UPT, UR6, URZ, UPT ;  /* 0x000000ff0600728c */ /* 0x000fe4000bf45270 */
[----:B------:R-:W-:Y:S04]  /*6820*/  UISETP.NE.U32.AND UP0, UPT, UR5, URZ, UPT ;  /* 0x000000ff0500728c */ /* 0x000fe8000bf05070 */
[----:B------:R-:W-:Y:S01]  /*6830*/  UISETP.NE.AND.EX UP1, UPT, UR4, URZ, UPT, UP0 ;  /* 0x000000ff0400728c */ /* 0x000fe2000bf25300 */
[----:B------:R-:W-:Y:S01]  /*6840*/  PLOP3.LUT P1, PT, PT, PT, UP2, 0x80, 0x8 ;  /* 0x000000000008781c */ /* 0x000fe20003f2f028 */
[----:B------:R-:W-:Y:S03]  /*6850*/  UPLOP3.LUT UP0, UPT, UPT, UPT, UPT, 0x40, 0x4 ;  /* 0x000000000004789c */ /* 0x000fe60003f0e870 */
[----:B------:R-:W-:Y:S06]  /*6860*/  @UP2 UPLOP3.LUT UP0, UPT, UPT, UPT, UP1, 0x80, 0x8 ;  /* 0x000000000008289c */ /* 0x000fec0003f0f010 */
[----:B------:R-:W-:Y:S01]  /*6870*/  PLOP3.LUT P0, PT, PT, PT, UP0, 0x80, 0x8 ;  /* 0x000000000008781c */ /* 0x000fe20003f0f008 */
[----:B------:R-:W-:Y:S01]  /*6880*/  @!UPT UIADD3 URZ, UPT, UPT, URZ, URZ, URZ ;  /* 0x000000fffffff290 */ /* 0x000fe2000fffe0ff */
[----:B------:R-:W-:Y:S11]  /*6890*/  BRA.U !UP1, `(.L_x_86) ;  /* 0x0000000109407547 */ /* 0x000ff6000b800000 */
[----:B------:R-:W-:Y:S01]  /*68a0*/  UISETP.NE.U32.AND UP0, UPT, UR60, URZ, UPT ;  /* 0x000000ff3c00728c */ /* 0x000fe2000bf05070 */
[----:B------:R-:W-:Y:S01]  /*68b0*/  R2UR UR6, R63 ;  /* 0x000000003f0672ca */ /* 0x000fe200000e0000 */
[----:B------:R-:W1:Y:S01]  /*68c0*/  LDCU.64 UR8, c[0x0][0x358] ;  /* 0x00006b00ff0877ac */ /* 0x000e620008000a00 */
[----:B------:R-:W-:Y:S02]  /*68d0*/  HFMA2 R60, -RZ, RZ, 0, 5.9604644775390625e-08 ;  /* 0x00000001ff3c7431 */ /* 0x000fe400000001ff */
[----:B------:R-:W-:Y:S01]  /*68e0*/  IMAD.MOV.U32 R0, RZ, RZ, 0x1 ;  /* 0x00000001ff007424 */ /* 0x000fe200078e00ff */
[----:B------:R-:W-:Y:S06]  /*68f0*/  UISETP.NE.AND.EX UP0, UPT, UR61, URZ, UPT, UP0 ;  /* 0x000000ff3d00728c */ /* 0x000fec000bf05300 */
[----:B------:R-:W-:Y:S05]  /*6900*/  PLOP3.LUT P3, PT, PT, PT, UP0, 0x80, 0x8 ;  /* 0x000000000008781c */ /* 0x000fea0003f6f008 */
[----:B------:R-:W2:Y:S01]  /*6910*/  @UP0 LDCU.64 UR4, c[0x0][0x988] ;  /* 0x00013100ff0407ac */ /* 0x000ea20008000a00 */
[----:B------:R-:W-:Y:S07]  /*6920*/  @UP0 UIMAD UR6, UR52, UR6, URZ ;  /* 0x00000006340602a4 */ /* 0x000fee000f8e02ff */
[----:B------:R-:W-:Y:S01]  /*6930*/  @!P3 PRMT R60, R0, 0x7610, R60 ;  /* 0x00007610003cb816 */ /* 0x000fe2000000003c */
[----:B--2---:R-:W-:Y:S06]  /*6940*/  @UP0 UIMAD.WIDE UR4, UR6, 0x4, UR4 ;  /* 0x00000004060408a5 */ /* 0x004fec000f8e0204 */
[----:B------:R-:W-:Y:S02]  /*6950*/  IMAD.U32 R4, RZ, RZ, UR4 ;  /* 0x00000004ff047e24 */ /* 0x000fe4000f8e00ff */
[----:B------:R-:W-:Y:S03]  /*6960*/  IMAD.U32 R5, RZ, RZ, UR5 ;  /* 0x00000005ff057e24 */ /* 0x000fe6000f8e00ff */
[----:B------:R-:W2:Y:S02]  /*6970*/  @!UP0 LDCU UR4, c[0x0][0x980] ;  /* 0x00013000ff0487ac */ /* 0x000ea40008000800 */
[----:B-1---5:R1:W5:Y:S02]  /*6980*/  @P3 LDG.E R27, desc[UR8][R4.64] ;  /* 0x00000008041b3981 */ /* 0x022364000c1e1900 */
[----:B-12---:R-:W-:Y:S02]  /*6990*/  @!P3 MOV R27, UR4 ;  /* 0x00000004001bbc02 */ /* 0x006fe40008000f00 */
.L_x_86:
[----:B------:R-:W-:Y:S05]  /*69a0*/  @!P4 BRA `(.L_x_87) ;  /* 0x000000000024c947 */ /* 0x000fea0003800000 */
[----:B------:R-:W-:Y:S01]  /*69b0*/  ISETP.NE.U32.AND P3, PT, R48, RZ, PT ;  /* 0x000000ff3000720c */ /* 0x000fe20003f65070 */
[----:B------:R-:W1:Y:S03]  /*69c0*/  LDCU.64 UR4, c[0x0][0x358] ;  /* 0x00006b00ff0477ac */ /* 0x000e660008000a00 */
[----:B------:R-:W-:Y:S11]  /*69d0*/  ISETP.NE.AND.EX P3, PT, R49, RZ, PT, P3 ;  /* 0x000000ff3100720c */ /* 0x000ff60003f65330 */
[----:B------:R-:W-:Y:S02]  /*69e0*/  @!UPT UIADD3 URZ, UPT, UPT, URZ, URZ, URZ ;  /* 0x000000fffffff290 */ /* 0x000fe4000fffe0ff */
[----:B------:R-:W2:Y:S01]  /*69f0*/  @P3 LDC.64 R4, c[0x0][0x9a8] ;  /* 0x00026a00ff043b82 */ /* 0x000ea20000000a00 */
[----:B------:R-:W-:Y:S04]  /*6a00*/  @P3 IMAD R0, R50, UR52, RZ ;  /* 0x0000003432003c24 */ /* 0x000fe8000f8e02ff */
[----:B--2---:R-:W-:Y:S05]  /*6a10*/  @P3 IMAD.WIDE R4, R0, 0x4, R4 ;  /* 0x0000000400043825 */ /* 0x004fea00078e0204 */
[----:B-1---5:R1:W5:Y:S02]  /*6a20*/  @P3 LDG.E R24, desc[UR4][R4.64] ;  /* 0x0000000404183981 */ /* 0x022364000c1e1900 */
[----:B-1----:R-:W2:Y:S02]  /*6a30*/  @!P3 LDC R24, c[0x0][0x9a0] ;  /* 0x00026800ff18bb82 */ /* 0x002ea40000000800 */
.L_x_87:
[----:B-----5:R-:W-:Y:S01]  /*6a40*/  FSETP.NEU.AND P3, PT, R27, RZ, PT ;  /* 0x000000ff1b00720b */ /* 0x020fe20003f6d000 */
[----:B------:R-:W1:Y:S01]  /*6a50*/  LDCU.128 UR12, c[0x0][0xb90] ;  /* 0x00017200ff0c77ac */ /* 0x000e620008000c00 */
[----:B------:R-:W-:Y:S01]  /*6a60*/  SEL R3, RZ, 0xffffffff, P2 ;  /* 0xffffffffff037807 */ /* 0x000fe20001000000 */
[----:B------:R-:W-:Y:S01]  /*6a70*/  BSSY B1, `(.L_x_88) ;  /* 0x0000056000017945 */ /* 0x000fe20003800000 */
[----:B------:R-:W-:Y:S01]  /*6a80*/  @P1 LOP3.LUT P2, RZ, R60, 0xff, RZ, 0xc0, !PT ;  /* 0x000000ff3cff1812 */ /* 0x000fe2000784c0ff */
[----:B------:R-:W-:Y:S01]  /*6a90*/  IMAD.MOV.U32 R82, RZ, RZ, 0x1 ;  /* 0x00000001ff527424 */ /* 0x000fe200078e00ff */
[----:B------:R-:W-:Y:S01]  /*6aa0*/  @P1 SEL R0, RZ, 0xffffffff, P3 ;  /* 0xffffffffff001807 */ /* 0x000fe20001800000 */
[----:B------:R-:W-:Y:S01]  /*6ab0*/  IMAD.IADD R25, R23, 0x1, R2 ;  /* 0x0000000117197824 */ /* 0x000fe200078e0202 */
[----:B------:R-:W-:Y:S01]  /*6ac0*/  LEA R80, R22, UR49, 0x3 ;  /* 0x0000003116507c11 */ /* 0x000fe2000f8e18ff */
[----:B------:R-:W3:Y:S01]  /*6ad0*/  LDCU UR11, c[0x0][0xba0] ;  /* 0x00017400ff0b77ac */ /* 0x000ee20008000800 */
[----:B------:R-:W-:Y:S01]  /*6ae0*/  @P0 SEL R0, R3, R0, !P2 ;  /* 0x0000000003000207 */ /* 0x000fe20005000000 */
[----:B------:R-:W-:Y:S01]  /*6af0*/  IMAD R79, R58, -0x10, R70 ;  /* 0xfffffff03a4f7824 */ /* 0x000fe200078e0246 */
[----:B------:R-:W-:Y:S01]  /*6b00*/  R2UR UR4, R66 ;  /* 0x00000000420472ca */ /* 0x000fe200000e0000 */
[----:B------:R-:W-:Y:S01]  /*6b10*/  USHF.L.U32 UR8, UR51, 0x7, URZ ;  /* 0x0000000733087899 */ /* 0x000fe200080006ff */
[----:B------:R-:W-:Y:S01]  /*6b20*/  @P1 LOP3.LUT R0, R0, 0x1, RZ, 0xc0, !PT ;  /* 0x0000000100001812 */ /* 0x000fe200078ec0ff */
[----:B------:R-:W-:Y:S01]  /*6b30*/  IMAD.MOV.U32 R81, RZ, RZ, RZ ;  /* 0x000000ffff517224 */ /* 0x000fe200078e00ff */
[----:B------:R-:W-:Y:S02]  /*6b40*/  R2UR UR6, R65 ;  /* 0x00000000410672ca */ /* 0x000fe400000e0000 */
[----:B------:R-:W-:Y:S02]  /*6b50*/  CS2R R38, SRZ ;  /* 0x0000000000267805 */ /* 0x000fe4000001ff00 */
[----:B------:R-:W-:Y:S01]  /*6b60*/  ISETP.NE.U32.OR P5, PT, R0, 0x1, !P1 ;  /* 0x000000010000780c */ /* 0x000fe20004fa5470 */
[----:B------:R-:W-:Y:S01]  /*6b70*/  IMAD.U32 R75, RZ, RZ, UR8 ;  /* 0x00000008ff4b7e24 */ /* 0x000fe2000f8e00ff */
[----:B------:R-:W-:Y:S02]  /*6b80*/  R2UR UR10, R67 ;  /* 0x00000000430a72ca */ /* 0x000fe400000e0000 */
[----:B------:R-:W-:Y:S02]  /*6b90*/  CS2R R36, SRZ ;  /* 0x0000000000247805 */ /* 0x000fe4000001ff00 */
[----:B------:R-:W-:Y:S02]  /*6ba0*/  R2UR UR9, R64 ;  /* 0x00000000400972ca */ /* 0x000fe400000e0000 */
[----:B------:R-:W-:Y:S02]  /*6bb0*/  CS2R R34, SRZ ;  /* 0x0000000000227805 */ /* 0x000fe4000001ff00 */
[----:B------:R-:W-:Y:S01]  /*6bc0*/  PLOP3.LUT P2, PT, PT, PT, UP1, 0x80, 0x8 ;  /* 0x000000000008781c */ /* 0x000fe20003f4f018 */
[----:B------:R-:W-:Y:S01]  /*6bd0*/  UIMAD.WIDE.U32 UR4, UR8, UR4, URZ ;  /* 0x00000004080472a5 */ /* 0x000fe2000f8e00ff */
[----:B------:R-:W-:Y:S02]  /*6be0*/  LOP3.LUT P4, R76, R60, 0xff, RZ, 0xc0, !PT ;  /* 0x000000ff3c4c7812 */ /* 0x000fe4000788c0ff */
[----:B------:R-:W-:Y:S02]  /*6bf0*/  CS2R R32, SRZ ;  /* 0x0000000000207805 */ /* 0x000fe4000001ff00 */
[----:B------:R-:W-:Y:S01]  /*6c00*/  SEL R4, RZ, 0xffffffff, P3 ;  /* 0xffffffffff047807 */ /* 0x000fe20001800000 */
[----:B------:R-:W-:Y:S01]  /*6c10*/  USHF.R.U32.HI UR5, URZ, UR6, UR5 ;  /* 0x00000006ff057299 */ /* 0x000fe20008011605 */
[----:B------:R-:W-:Y:S02]  /*6c20*/  P2R R78, PR, RZ, 0x20 ;  /* 0x00000020ff4e7803 */ /* 0x000fe40000000000 */
[----:B------:R-:W-:Y:S02]  /*6c30*/  CS2R R42, SRZ ;  /* 0x00000000002a7805 */ /* 0x000fe4000001ff00 */
[----:B------:R-:W-:Y:S01]  /*6c40*/  @P5 SHF.L.U32 R0, RZ, 0x1f, RZ ;  /* 0x0000001fff005819 */ /* 0x000fe200000006ff */
[----:B------:R-:W-:Y:S01]  /*6c50*/  UISETP.NE.AND UP0, UPT, UR10, 0x1, UPT ;  /* 0x000000010a00788c */ /* 0x000fe2000bf05270 */
[----:B------:R-:W-:Y:S02]  /*6c60*/  CS2R R40, SRZ ;  /* 0x0000000000287805 */ /* 0x000fe4000001ff00 */
[----:B------:R-:W-:Y:S01]  /*6c70*/  CS2R R46, SRZ ;  /* 0x00000000002e7805 */ /* 0x000fe2000001ff00 */
[----:B------:R4:W2:Y:S01]  /*6c80*/  @P5 SYNCS.PHASECHK.TRANS64.TRYWAIT P1, [UR49+0x60], R0 ;  /* 0x00006000ff0055a7 */ /* 0x0008a20008021131 */
[----:B------:R-:W-:Y:S01]  /*6c90*/  USEL UR5, UR8, UR5, !UP0 ;  /* 0x0000000508057287 */ /* 0x000fe2000c000000 */
[----:B------:R-:W-:Y:S01]  /*6ca0*/  @P2 SEL R4, R3, R4, !P4 ;  /* 0x0000000403042207 */ /* 0x000fe20006000000 */
[----:B------:R-:W-:Y:S01]  /*6cb0*/  UISETP.NE.AND UP0, UPT, UR9, 0x1, UPT ;  /* 0x000000010900788c */ /* 0x000fe2000bf05270 */
[----:B------:R-:W-:Y:S02]  /*6cc0*/  CS2R R44, SRZ ;  /* 0x00000000002c7805 */ /* 0x000fe4000001ff00 */
[----:B------:R-:W-:Y:S01]  /*6cd0*/  LOP3.LUT R4, R4, 0x1, RZ, 0xc0, !PT ;  /* 0x0000000104047812 */ /* 0x000fe200078ec0ff */
[----:B------:R-:W-:Y:S02]  /*6ce0*/  IMAD R6, RZ, RZ, -UR5 ;  /* 0x80000005ff067e24 */ /* 0x000fe4000f8e02ff */
[----:B------:R-:W-:Y:S02]  /*6cf0*/  IMAD.U32 R74, RZ, RZ, UR5 ;  /* 0x00000005ff4a7e24 */ /* 0x000fe4000f8e00ff */
[----:B------:R-:W-:Y:S01]  /*6d00*/  IMAD R75, R6, UR10, R75 ;  /* 0x0000000a064b7c24 */ /* 0x000fe2000f8e024b */
[----:B----4-:R-:W-:Y:S04]  /*6d10*/  SHF.L.U32 R0, R56, 0x1f, RZ ;  /* 0x0000001f38007819 */ /* 0x010fe800000006ff */
[----:B------:R4:W4:Y:S01]  /*6d20*/  SYNCS.PHASECHK.TRANS64.TRYWAIT P0, [R80+URZ+0xc0], R0 ;  /* 0x0000c000500075a7 */ /* 0x00092200080011ff */
[----:B-1----:R-:W-:Y:S07]  /*6d30*/  UIMAD.WIDE.U32 UR6, UR5, UR12, URZ ;  /* 0x0000000c050672a5 */ /* 0x002fee000f8e00ff */
[----:B------:R-:W-:Y:S02]  /*6d40*/  UMOV UR4, UR7 ;  /* 0x0000000700047c82 */ /* 0x000fe40008000000 */
[----:B------:R-:W-:Y:S04]  /*6d50*/  USHF.R.U32.HI UR4, URZ, UR13, UR4 ;  /* 0x0000000dff047299 */ /* 0x000fe80008011604 */
[----:B------:R-:W-:Y:S02]  /*6d60*/  USEL UR4, UR5, UR4, !UP0 ;  /* 0x0000000405047287 */ /* 0x000fe4000c000000 */
[----:B------:R-:W-:Y:S02]  /*6d70*/  UISETP.NE.AND UP0, UPT, UR14, 0x1, UPT ;  /* 0x000000010e00788c */ /* 0x000fe4000bf05270 */
[----:B------:R-:W-:Y:S02]  /*6d80*/  UIMAD.WIDE.U32 UR6, UR4, UR15, URZ ;  /* 0x0000000f040672a5 */ /* 0x000fe4000f8e00ff */
[----:B------:R-:W-:Y:S02]  /*6d90*/  IMAD.U32 R73, RZ, RZ, UR4 ;  /* 0x00000004ff497e24 */ /* 0x000fe4000f8e00ff */
[----:B------:R-:W-:Y:S01]  /*6da0*/  PLOP3.LUT P2, PT, PT, PT, UP0, 0x80, 0x8 ;  /* 0x000000000008781c */ /* 0x000fe20003f4f008 */
[----:B------:R-:W-:Y:S02]  /*6db0*/  IMAD R5, RZ, RZ, -UR4 ;  /* 0x80000004ff057e24 */ /* 0x000fe4000f8e02ff */
[----:B------:R-:W-:Y:S01]  /*6dc0*/  UMOV UR6, UR7 ;  /* 0x0000000700067c82 */ /* 0x000fe20008000000 */
[----:B------:R-:W-:Y:S01]  /*6dd0*/  IMAD.U32 R72, RZ, RZ, UR4 ;  /* 0x00000004ff487e24 */ /* 0x000fe2000f8e00ff */
[----:B---3--:R-:W-:Y:S01]  /*6de0*/  USHF.R.U32.HI UR6, URZ, UR11, UR6 ;  /* 0x0000000bff067299 */ /* 0x008fe20008011606 */
[----:B------:R-:W-:Y:S05]  /*6df0*/  IMAD R74, R5, UR9, R74 ;  /* 0x00000009054a7c24 */ /* 0x000fea000f8e024a */
[----:B------:R-:W-:Y:S02]  /*6e00*/  SEL R73, R73, UR6, !P2 ;  /* 0x0000000649497c07 */ /* 0x000fe4000d000000 */
[----:B------:R-:W-:Y:S03]  /*6e10*/  ISETP.NE.U32.AND P2, PT, R4, 0x1, PT ;  /* 0x000000010400780c */ /* 0x000fe60003f45070 */
[----:B------:R-:W-:Y:S01]  /*6e20*/  IMAD.MOV R3, RZ, RZ, -R73 ;  /* 0x000000ffff037224 */ /* 0x000fe200078e0a49 */
[----:B------:R-:W-:Y:S03]  /*6e30*/  P2R R83, PR, RZ, 0x4 ;  /* 0x00000004ff537803 */ /* 0x000fe60000000000 */
[----:B------:R-:W-:Y:S01]  /*6e40*/  IMAD R72, R3, UR14, R72 ;  /* 0x0000000e03487c24 */ /* 0x000fe2000f8e0248 */
[----:B--2---:R-:W-:Y:S01]  /*6e50*/  @P5 SEL R82, RZ, 0x1, !P1 ;  /* 0x00000001ff525807 */ /* 0x004fe20004800000 */
[----:B------:R-:W-:Y:S06]  /*6e60*/  @!P5 BRA `(.L_x_89) ;  /* 0x000000000058d947 */ /* 0x000fec0003800000 */
[----:B------:R-:W-:Y:S01]  /*6e70*/  IMAD.MOV.U32 R39, RZ, RZ, RZ ;  /* 0x000000ffff277224 */ /* 0x000fe200078e00ff */
[----:B------:R-:W-:Y:S01]  /*6e80*/  ISETP.NE.AND P1, PT, R82, RZ, PT ;  /* 0x000000ff5200720c */ /* 0x000fe20003f25270 */
[----:B------:R-:W-:Y:S01]  /*6e90*/  BSSY B0, `(.L_x_90) ;  /* 0x000000c000007945 */ /* 0x000fe20003800000 */
[----:B------:R-:W-:Y:S02]  /*6ea0*/  CS2R R46, SRZ ;  /* 0x00000000002e7805 */ /* 0x000fe4000001ff00 */
[----:B------:R-:W-:Y:S02]  /*6eb0*/  CS2R R44, SRZ ;  /* 0x00000000002c7805 */ /* 0x000fe4000001ff00 */
[----:B------:R-:W-:Y:S02]  /*6ec0*/  CS2R R42, SRZ ;  /* 0x00000000002a7805 */ /* 0x000fe4000001ff00 */
[----:B------:R-:W-:Y:S02]  /*6ed0*/  CS2R R40, SRZ ;  /* 0x0000000000287805 */ /* 0x000fe4000001ff00 */
[----:B------:R-:W-:Y:S02]  /*6ee0*/  CS2R R34, SRZ ;  /* 0x0000000000227805 */ /* 0x000fe4000001ff00 */
[----:B------:R-:W-:Y:S02]  /*6ef0*/  CS2R R32, SRZ ;  /* 0x0000000000207805 */ /* 0x000fe4000001ff00 */
[----:B------:R-:W-:Y:S01]  /*6f00*/  CS2R R36, SRZ ;  /* 0x0000000000247805 */ /* 0x000fe2000001ff00 */
[----:B------:R-:W-:Y:S06]  /*6f10*/  @P1 BRA `(.L_x_91) ;  /* 0x00000000000c1947 */ /* 0x000fec0003800000 */
[----:B------:R-:W-:Y:S04]  /*6f20*/  SHF.L.U32 R3, RZ, 0x1f, RZ ;  /* 0x0000001fff037819 */ /* 0x000fe800000006ff */
[----:B------:R-:W1:Y:S02]  /*6f30*/  SYNCS.PHASECHK.TRANS64.TRYWAIT P1, [UR49+0x60], R3 ;  /* 0x00006003ff0075a7 */ /* 0x000e640008021131 */
[----:B-1----:R-:W-:Y:S05]  /*6f40*/  @!P1 BRA `(.L_x_92) ;  /* 0x0000005800949947 */ /* 0x002fea0003800000 */
.L_x_91:
[----:B------:R-:W-:Y:S05]  /*6f50*/  BSYNC B0 ;  /* 0x0000000000007941 */ /* 0x000fea0003800000 */
.L_x_90:
[----:B------:R-:W-:Y:S01]  /*6f60*/  ISETP.NE.AND P1, PT, R83, RZ, PT ;  /* 0x000000ff5300720c */ /* 0x000fe20003f25270 */
[----:B------:R-:W-:Y:S11]  /*6f70*/  HFMA2 R81, -RZ, RZ, 0, 5.9604644775390625e-08 ;  /* 0x00000001ff517431 */ /* 0x000ff600000001ff */
[----:B------:R-:W-:Y:S01]  /*6f80*/  @!UPT UIADD3 URZ, UPT, UPT, URZ, URZ, URZ ;  /* 0x000000fffffff290 */ /* 0x000fe2000fffe0ff */
[----:B------:R2:W3:Y:S04]  /*6f90*/  @P1 LDS.128 R44, [R57] ;  /* 0x00000000392c1984 */ /* 0x0004e80000000c00 */
[----:B------:R2:W1:Y:S04]  /*6fa0*/  @P1 LDS.128 R40, [R70+0x10] ;  /* 0x0000100046281984 */ /* 0x0004680000000c00 */
[----:B------:R2:W1:Y:S04]  /*6fb0*/  @P1 LDS.128 R32, [R69+0x20] ;  /* 0x0000200045201984 */ /* 0x0004680000000c00 */
[----:B------:R2:W1:Y:S02]  /*6fc0*/  @P1 LDS.128 R36, [R79+0x30] ;  /* 0x000030004f241984 */ /* 0x0004640000000c00 */
.L_x_89:
[----:B------:R-:W-:Y:S05]  /*6fd0*/  BSYNC B1 ;  /* 0x0000000000017941 */ /* 0x000fea0003800000 */
.L_x_88:
[----:B-1----:R-:W-:Y:S04]  /*6fe0*/  SHF.R.U32.HI R2, RZ, 0x15, R25 ;  /* 0x00000015ff027819 */ /* 0x002fe80000011619 */
[----:B------:R-:W-:Y:S01]  /*6ff0*/  LOP3.LUT P1, RZ, R2, 0x3, R61, 0x48, !PT ;  /* 0x0000000302ff7812 */ /* 0x000fe2000782483d */
[----:B------:R-:W-:Y:S01]  /*7000*/  @!UPT UIADD3 URZ, UPT, UPT, URZ, URZ, URZ ;  /* 0x000000fffffff290 */ /* 0x000fe2000fffe0ff */
[----:B----4-:R-:W-:Y:S11]  /*7010*/  @P0 BRA `(.L_x_93) ;  /* 0x0000000000080947 */ /* 0x010ff60003800000 */
[----:B------:R-:W1:Y:S02]  /*7020*/  SYNCS.PHASECHK.TRANS64.TRYWAIT P0, [R80+URZ+0xc0], R0 ;  /* 0x0000c000500075a7 */ /* 0x000e6400080011ff */
[----:B-1----:R-:W-:Y:S05]  /*7030*/  @!P0 BRA `(.L_x_94) ;  /* 0x0000005800708947 */ /* 0x002fea0003800000 */
.L_x_93:
[----:B------:R-:W-:Y:S05]  /*7040*/  @!P1 BRA `(.L_x_95) ;  /* 0x0000000000409947 */ /* 0x000fea0003800000 */
[----:B------:R-:W4:Y:S01]  /*7050*/  LDCU.64 UR8, c[0x4][0x70] ;  /* 0x01000e00ff0877ac */ /* 0x000f220008000a00 */
[----:B------:R-:W-:Y:S01]  /*7060*/  MOV R3, 0x0 ;  /* 0x0000000000037802 */ /* 0x000fe20000000f00 */
[----:B------:R-:W-:Y:S02]  /*7070*/  HFMA2 R12, -RZ, RZ, 0, 5.9604644775390625e-08 ;  /* 0x00000001ff0c7431 */ /* 0x000fe400000001ff */
[----:B------:R-:W-:Y:S02]  /*7080*/  IMAD.MOV.U32 R8, RZ, RZ, 0x192 ;  /* 0x00000192ff087424 */ /* 0x000fe400078e00ff */
[----:B------:R-:W-:Y:S01]  /*7090*/  IMAD.MOV.U32 R13, RZ, RZ, RZ ;  /* 0x000000ffff0d7224 */ /* 0x000fe200078e00ff */
[----:B------:R-:W5:Y:S01]  /*70a0*/  LDCU.64 UR6, c[0x4][0x78] ;  /* 0x01000f00ff0677ac */ /* 0x000f620008000a00 */
[----:B------:R-:W1:Y:S01]  /*70b0*/  LDC.64 R2, c[0x4][R3] ;  /* 0x0100000003027b82 */ /* 0x000e620000000a00 */
[----:B------:R-:W2:Y:S01]  /*70c0*/  LDCU.64 UR4, c[0x4][0x10] ;  /* 0x01000200ff0477ac */ /* 0x000ea20008000a00 */
[----:B----4-:R-:W-:Y:S01]  /*70d0*/  MOV R5, UR9 ;  /* 0x0000000900057c02 */ /* 0x010fe20008000f00 */
[----:B------:R-:W-:Y:S01]  /*70e0*/  IMAD.U32 R4, RZ, RZ, UR8 ;  /* 0x00000008ff047e24 */ /* 0x000fe2000f8e00ff */
[----:B-----5:R-:W-:Y:S01]  /*70f0*/  MOV R7, UR7 ;  /* 0x0000000700077c02 */ /* 0x020fe20008000f00 */
[----:B------:R-:W-:Y:S01]  /*7100*/  IMAD.U32 R6, RZ, RZ, UR6 ;  /* 0x00000006ff067e24 */ /* 0x000fe2000f8e00ff */
[----:B--2---:R-:W-:Y:S01]  /*7110*/  MOV R11, UR5 ;  /* 0x00000005000b7c02 */ /* 0x004fe20008000f00 */
[----:B------:R-:W-:Y:S02]  /*7120*/  IMAD.U32 R10, RZ, RZ, UR4 ;  /* 0x00000004ff0a7e24 */ /* 0x000fe4000f8e00ff */
[----:B------:R-:W-:Y:S07]  /*7130*/  LEPC R20, `(.L_x_95) ;  /* 0x000000001014794e */ /* 0x000fee0000000000 */
[----:B-1-3--:R-:W-:Y:S05]  /*7140*/  CALL.ABS.NOINC R2 ;  /* 0x0000000002007343 */ /* 0x00afea0003c00000 */
.L_x_95:
[----:B---3--:R-:W-:Y:S01]  /*7150*/  LOP3.LUT R20, R44, 0xffffe000, RZ, 0xc0, !PT ;  /* 0xffffe0002c147812 */ /* 0x008fe200078ec0ff */
[----:B------:R-:W-:Y:S05]  /*7160*/  WARPSYNC.ALL ;  /* 0x0000000000007948 */ /* 0x000fea0003800000 */
[----:B------:R-:W-:Y:S01]  /*7170*/  R2UR UR4, R25 ;  /* 0x00000000190472ca */ /* 0x000fe200000e0000 */
[----:B------:R-:W-:Y:S01]  /*7180*/  BSSY.RECONVERGENT B0, `(.L_x_96) ;  /* 0x000005b000007945 */ /* 0x000fe20003800200 */
[----:B------:R-:W-:Y:S11]  /*7190*/  ISETP.NE.AND P0, PT, R59, RZ, PT ;  /* 0x000000ff3b00720c */ /* 0x000ff60003f05270 */
[----:B------:R-:W1:Y:S02]  /*71a0*/  LDTM.x16 R4, tmem[UR4] ;  /* 0x00000004000479ee */ /* 0x000e640008240000 */
[C---:B-1----:R-:W-:Y:S01]  /*71b0*/  FMUL R0, R24.reuse, R4 ;  /* 0x0000000418007220 */ /* 0x042fe20000400000 */
[C---:B------:R-:W-:Y:S01]  /*71c0*/  FMUL R2, R24.reuse, R5 ;  /* 0x0000000518027220 */ /* 0x040fe20000400000 */
[C---:B------:R-:W-:Y:S01]  /*71d0*/  FMUL R4, R24.reuse, R8 ;  /* 0x0000000818047220 */ /* 0x040fe20000400000 */
[C---:B------:R-:W-:Y:S01]  /*71e0*/  FMUL R5, R24.reuse, R9 ;  /* 0x0000000918057220 */ /* 0x040fe20000400000 */
[C---:B------:R-:W-:Y:S01]  /*71f0*/  FMUL R8, R24.reuse, R12 ;  /* 0x0000000c18087220 */ /* 0x040fe20000400000 */
[C---:B------:R-:W-:Y:S01]  /*7200*/  FMUL R9, R24.reuse, R13 ;  /* 0x0000000d18097220 */ /* 0x040fe20000400000 */
[C---:B------:R-:W-:Y:S01]  /*7210*/  FMUL R12, R24.reuse, R16 ;  /* 0x00000010180c7220 */ /* 0x040fe20000400000 */
[----:B------:R-:W-:Y:S01]  /*7220*/  LOP3.LUT R16, R45, 0xffffe000, RZ, 0xc0, !PT ;  /* 0xffffe0002d107812 */ /* 0x000fe200078ec0ff */
[----:B------:R-:W-:Y:S01]  /*7230*/  FMUL R13, R24, R17 ;  /* 0x00000011180d7220 */ /* 0x000fe20000400000 */
[----:B------:R-:W-:Y:S01]  /*7240*/  LOP3.LUT R17, R46, 0xffffe000, RZ, 0xc0, !PT ;  /* 0xffffe0002e117812 */ /* 0x000fe200078ec0ff */
[----:B------:R-:W-:Y:S01]  /*7250*/  FFMA R28, R27, R20, R0 ;  /* 0x000000141b1c7223 */ /* 0x000fe20000000000 */
[----:B------:R-:W-:Y:S01]  /*7260*/  LOP3.LUT R0, R47, 0xffffe000, RZ, 0xc0, !PT ;  /* 0xffffe0002f007812 */ /* 0x000fe200078ec0ff */
[C---:B------:R-:W-:Y:S01]  /*7270*/  FMUL R3, R24.reuse, R6 ;  /* 0x0000000618037220 */ /* 0x040fe20000400000 */
[C---:B------:R-:W-:Y:S01]  /*7280*/  FMUL R6, R24.reuse, R10 ;  /* 0x0000000a18067220 */ /* 0x040fe20000400000 */
[C---:B------:R-:W-:Y:S01]  /*7290*/  FMUL R7, R24.reuse, R7 ;  /* 0x0000000718077220 */ /* 0x040fe20000400000 */
[----:B------:R-:W-:Y:S01]  /*72a0*/  F2FP.TF32.F32.PACK_B R28, R28 ;  /* 0x0000001cff1c723e */ /* 0x000fe200024050ff */
[C---:B------:R-:W-:Y:S01]  /*72b0*/  FMUL R10, R24.reuse, R14 ;  /* 0x0000000e180a7220 */ /* 0x040fe20000400000 */
[----:B------:R-:W-:Y:S01]  /*72c0*/  FMUL R14, R24, R18 ;  /* 0x00000012180e7220 */ /* 0x000fe20000400000 */
[----:B------:R-:W-:Y:S01]  /*72d0*/  LOP3.LUT R18, R40, 0xffffe000, RZ, 0xc0, !PT ;  /* 0xffffe00028127812 */ /* 0x000fe200078ec0ff */
[----:B------:R-:W-:Y:S01]  /*72e0*/  FFMA R29, R27, R16, R2 ;  /* 0x000000101b1d7223 */ /* 0x000fe20000000002 */
[----:B------:R-:W-:Y:S01]  /*72f0*/  LOP3.LUT R2, R41, 0xffffe000, RZ, 0xc0, !PT ;  /* 0xffffe00029027812 */ /* 0x000fe200078ec0ff */
[----:B------:R-:W-:Y:S01]  /*7300*/  FFMA R30, R27, R17, R3 ;  /* 0x000000111b1e7223 */ /* 0x000fe20000000003 */
[----:B------:R-:W-:Y:S01]  /*7310*/  LOP3.LUT R3, R43, 0xffffe000, RZ, 0xc0, !PT ;  /* 0xffffe0002b037812 */ /* 0x000fe200078ec0ff */
[C---:B------:R-:W-:Y:S01]  /*7320*/  FFMA R31, R27.reuse, R0, R7 ;  /* 0x000000001b1f7223 */ /* 0x040fe20000000007 */
[----:B------:R-:W-:Y:S01]  /*7330*/  LOP3.LUT R0, R42, 0xffffe000, RZ, 0xc0, !PT ;  /* 0xffffe0002a007812 */ /* 0x000fe200078ec0ff */
[C---:B------:R-:W-:Y:S01]  /*7340*/  FFMA R4, R27.reuse, R18, R4 ;  /* 0x000000121b047223 */ /* 0x040fe20000000004 */
[----:B------:R-:W-:Y:S01]  /*7350*/  F2FP.TF32.F32.PACK_B R29, R29 ;  /* 0x0000001dff1d723e */ /* 0x000fe200024050ff */
[C---:B------:R-:W-:Y:S01]  /*7360*/  FFMA R5, R27.reuse, R2, R5 ;  /* 0x000000021b057223 */ /* 0x040fe20000000005 */
[----:B------:R-:W-:Y:S01]  /*7370*/  FMUL R11, R24, R11 ;  /* 0x0000000b180b7220 */ /* 0x000fe20000400000 */
[----:B------:R-:W-:Y:S01]  /*7380*/  F2FP.TF32.F32.PACK_B R30, R30 ;  /* 0x0000001eff1e723e */ /* 0x000fe200024050ff */
[C---:B------:R-:W-:Y:S01]  /*7390*/  FFMA R6, R27.reuse, R0, R6 ;  /* 0x000000001b067223 */ /* 0x040fe20000000006 */
[----:B------:R-:W-:Y:S01]  /*73a0*/  F2FP.TF32.F32.PACK_B R31, R31 ;  /* 0x0000001fff1f723e */ /* 0x000fe200024050ff */
[----:B------:R-:W-:Y:S01]  /*73b0*/  FFMA R7, R27, R3, R11 ;  /* 0x000000031b077223 */ /* 0x000fe2000000000b */
[----:B------:R-:W-:Y:S01]  /*73c0*/  LOP3.LUT R2, R32, 0xffffe000, RZ, 0xc0, !PT ;  /* 0xffffe00020027812 */ /* 0x000fe200078ec0ff */
[----:B------:R-:W-:Y:S01]  /*73d0*/  FMUL R15, R24, R15 ;  /* 0x0000000f180f7220 */ /* 0x000fe20000400000 */
[----:B------:R-:W-:Y:S01]  /*73e0*/  LOP3.LUT R16, R33, 0xffffe000, RZ, 0xc0, !PT ;  /* 0xffffe00021107812 */ /* 0x000fe200078ec0ff */
[----:B------:R1:W-:Y:S01]  /*73f0*/  STS.128 [R57], R28 ;  /* 0x0000001c39007388 */ /* 0x0003e20000000c00 */
[----:B------:R-:W-:Y:S01]  /*7400*/  LOP3.LUT R0, R34, 0xffffe000, RZ, 0xc0, !PT ;  /* 0xffffe00022007812 */ /* 0x000fe200078ec0ff */
[----:B------:R-:W-:Y:S01]  /*7410*/  FFMA R8, R27, R2, R8 ;  /* 0x000000021b087223 */ /* 0x000fe20000000008 */
[----:B------:R-:W-:Y:S01]  /*7420*/  LOP3.LUT R2, R35, 0xffffe000, RZ, 0xc0, !PT ;  /* 0xffffe00023027812 */ /* 0x000fe200078ec0ff */
[C---:B------:R-:W-:Y:S01]  /*7430*/  FFMA R9, R27.reuse, R16, R9 ;  /* 0x000000101b097223 */ /* 0x040fe20000000009 */
[----:B------:R-:W-:Y:S01]  /*7440*/  F2FP.TF32.F32.PACK_B R4, R4 ;  /* 0x00000004ff04723e */ /* 0x000fe200024050ff */
[C---:B------:R-:W-:Y:S01]  /*7450*/  FFMA R10, R27.reuse, R0, R10 ;  /* 0x000000001b0a7223 */ /* 0x040fe2000000000a */
[----:B------:R-:W-:Y:S01]  /*7460*/  F2FP.TF32.F32.PACK_B R5, R5 ;  /* 0x00000005ff05723e */ /* 0x000fe200024050ff */
[----:B------:R-:W-:Y:S01]  /*7470*/  FFMA R11, R27, R2, R15 ;  /* 0x000000021b0b7223 */ /* 0x000fe2000000000f */
[----:B------:R-:W-:Y:S01]  /*7480*/  F2FP.TF32.F32.PACK_B R6, R6 ;  /* 0x00000006ff06723e */ /* 0x000fe200024050ff */
[----:B------:R-:W-:Y:S01]  /*7490*/  FMUL R19, R24, R19 ;  /* 0x0000001318137220 */ /* 0x000fe20000400000 */
[----:B------:R-:W-:Y:S02]  /*74a0*/  F2FP.TF32.F32.PACK_B R7, R7 ;  /* 0x00000007ff07723e */ /* 0x000fe400024050ff */
[----:B------:R-:W-:Y:S02]  /*74b0*/  LOP3.LUT R3, R36, 0xffffe000, RZ, 0xc0, !PT ;  /* 0xffffe00024037812 */ /* 0x000fe400078ec0ff */
[----:B------:R-:W-:Y:S01]  /*74c0*/  LOP3.LUT R0, R37, 0xffffe000, RZ, 0xc0, !PT ;  /* 0xffffe00025007812 */ /* 0x000fe200078ec0ff */
[----:B------:R1:W-:Y:S01]  /*74d0*/  STS.128 [R70+0x10], R4 ;  /* 0x0000100446007388 */ /* 0x0003e20000000c00 */
        /* <DEDUP_REMOVED lines=8> */
[----:B------:R-:W-:Y:S02]  /*7560*/  F2FP.TF32.F32.PACK_B R10, R10 ;  /* 0x0000000aff0a723e */ /* 0x000fe400024050ff */
[----:B------:R-:W-:Y:S02]  /*7570*/  F2FP.TF32.F32.PACK_B R11, R11 ;  /* 0x0000000bff0b723e */ /* 0x000fe400024050ff */
[----:B------:R-:W-:Y:S02]  /*7580*/  F2FP.TF32.F32.PACK_B R12, R12 ;  /* 0x0000000cff0c723e */ /* 0x000fe400024050ff */
[----:B------:R-:W-:Y:S01]  /*7590*/  F2FP.TF32.F32.PACK_B R13, R13 ;  /* 0x0000000dff0d723e */ /* 0x000fe200024050ff */
[----:B------:R1:W-:Y:S01]  /*75a0*/  STS.128 [R69+0x20], R8 ;  /* 0x0000200845007388 */ /* 0x0003e20000000c00 */
[----:B------:R-:W-:Y:S02]  /*75b0*/  F2FP.TF32.F32.PACK_B R14, R14 ;  /* 0x0000000eff0e723e */ /* 0x000fe400024050ff */
[----:B------:R-:W-:Y:S05]  /*75c0*/  F2FP.TF32.F32.PACK_B R15, R15 ;  /* 0x0000000fff0f723e */ /* 0x000fea00024050ff */
[----:B------:R1:W-:Y:S01]  /*75d0*/  STS.128 [R79+0x30], R12 ;  /* 0x0000300c4f007388 */ /* 0x0003e20000000c00 */
[----:B------:R-:W-:Y:S01]  /*75e0*/  @!PT LDS RZ, [RZ] ;  /* 0x00000000fffff984 */ /* 0x000fe20000000800 */
[----:B------:R-:W-:Y:S01]  /*75f0*/  @!PT LDS RZ, [RZ] ;  /* 0x00000000fffff984 */ /* 0x000fe20000000800 */
[----:B------:R-:W-:Y:S01]  /*7600*/  @!PT LDS RZ, [RZ] ;  /* 0x00000000fffff984 */ /* 0x000fe20000000800 */
[----:B------:R-:W-:Y:S01]  /*7610*/  @!PT LDS RZ, [RZ] ;  /* 0x00000000fffff984 */ /* 0x000fe20000000800 */
[----:B------:R3:W-:Y:S07]  /*7620*/  MEMBAR.ALL.CTA ;  /* 0x0000000000007992 */ /* 0x0007ee0000008000 */
[----:B---3--:R-:W3:Y:S02]  /*7630*/  FENCE.VIEW.ASYNC.S ;  /* 0x00000000000073c6 */ /* 0x008ee40000000000 */
[----:B---3--:R-:W-:Y:S06]  /*7640*/  BAR.SYNC.DEFER_BLOCKING 0x1, 0x80 ;  /* 0x0042000000007b1d */ /* 0x008fec0000010000 */
[----:B------:R-:W-:Y:S05]  /*7650*/  @P0 BRA `(.L_x_97) ;  /* 0x0000000000340947 */ /* 0x000fea0003800000 */
[----:B------:R-:W-:Y:S01]  /*7660*/  UIADD3 UR4, UPT, UPT, UR49, 0x200, URZ ;  /* 0x0000020031047890 */ /* 0x000fe2000fffe0ff */
[----:B------:R-:W-:Y:S02]  /*7670*/  R2UR UR42, R75 ;  /* 0x000000004b2a72ca */ /* 0x000fe400000e0000 */
[----:B------:R-:W-:Y:S02]  /*7680*/  R2UR UR43, R74 ;  /* 0x000000004a2b72ca */ /* 0x000fe400000e0000 */
[----:B------:R-:W-:Y:S01]  /*7690*/  R2UR UR44, R72 ;  /* 0x00000000482c72ca */ /* 0x000fe200000e0000 */
[----:B------:R-:W-:Y:S01]  /*76a0*/  IMAD.U32 R52, RZ, RZ, UR4 ;  /* 0x00000004ff347e24 */ /* 0x000fe2000f8e00ff */
[----:B------:R-:W-:Y:S01]  /*76b0*/  R2UR UR45, R73 ;  /* 0x00000000492d72ca */ /* 0x000fe200000e0000 */
[----:B------:R-:W-:Y:S03]  /*76c0*/  UIADD3 UR4, UP0, UPT, UR54, 0x780, URZ ;  /* 0x0000078036047890 */ /* 0x000fe6000ff1e0ff */
[----:B------:R-:W-:Y:S01]  /*76d0*/  R2UR UR40, R52 ;  /* 0x00000000342872ca */ /* 0x000fe200000e0000 */
[----:B------:R-:W-:Y:S11]  /*76e0*/  UIADD3.X UR5, UPT, UPT, URZ, UR55, URZ, UP0, !UPT ;  /* 0x00000037ff057290 */ /* 0x000ff600087fe4ff */
[----:B------:R-:W-:Y:S01]  /*76f0*/  @!UPT UIADD3 URZ, UPT, UPT, URZ, URZ, URZ ;  /* 0x000000fffffff290 */ /* 0x000fe2000fffe0ff */
[----:B------:R3:W-:Y:S01]  /*7700*/  UTMASTG.5D.IM2COL [UR40], [UR4] ;  /* 0x00000028040073b5 */ /* 0x0007e20008060000 */
[----:B------:R0:W-:Y:S01]  /*7710*/  UTMACMDFLUSH ;  /* 0x00000000000079b7 */ /* 0x0001e20000000000 */
[----:B---3--:R-:W-:Y:S04]  /*7720*/  DEPBAR.LE SB0, 0x1 ;  /* 0x000080400000791a */ /* 0x008fe80000000000 */
.L_x_97:
[----:B------:R-:W-:Y:S05]  /*7730*/  BSYNC.RECONVERGENT B0 ;  /* 0x0000000000007941 */ /* 0x000fea0003800200 */
.L_x_96:
[----:B------:R-:W-:Y:S01]  /*7740*/  BAR.SYNC.DEFER_BLOCKING 0x1, 0x80 ;  /* 0x0042000000007b1d */ /* 0x000fe20000010000 */
[----:B------:R-:W-:Y:S01]  /*7750*/  ISETP.NE.AND P1, PT, R78, RZ, PT ;  /* 0x000000ff4e00720c */ /* 0x000fe20003f25270 */
[----:B------:R-:W-:Y:S01]  /*7760*/  UISETP.NE.AND UP0, UPT, UR53, URZ, UPT ;  /* 0x000000ff3500728c */ /* 0x000fe2000bf05270 */
[----:B------:R-:W-:Y:S11]  /*7770*/  LEA R2, R81, UR49, 0x3 ;  /* 0x0000003151027c11 */ /* 0x000ff6000f8e18ff */
[----:B-1----:R-:W-:Y:S01]  /*7780*/  @P1 SHF.L.U32 R4, RZ, 0x1f, RZ ;  /* 0x0000001fff041819 */ /* 0x002fe200000006ff */
[----:B------:R-:W-:Y:S06]  /*7790*/  BRA.U !UP0, `(.L_x_98) ;  /* 0x0000000108247547 */ /* 0x000fec000b800000 */
[----:B------:R-:W1:Y:S01]  /*77a0*/  S2R R0, SR_CgaCtaId ;  /* 0x0000000000007919 */ /* 0x000e620000008800 */
[----:B------:R-:W-:Y:S01]  /*77b0*/  IMAD.U32 R3, RZ, RZ, UR50 ;  /* 0x00000032ff037e24 */ /* 0x000fe2000f8e00ff */
[----:B------:R-:W-:Y:S04]  /*77c0*/  UIADD3 UR4, UPT, UPT, UR50, 0x1, URZ ;  /* 0x0000000132047890 */ /* 0x000fe8000fffe0ff */
[----:B------:R-:W-:Y:S01]  /*77d0*/  @P1 LEA R3, R3, UR49, 0x3 ;  /* 0x0000003103031c11 */ /* 0x000fe2000f8e18ff */
[----:B------:R-:W-:Y:S04]  /*77e0*/  UISETP.NE.AND UP0, UPT, UR4, 0x4, UPT ;  /* 0x000000040400788c */ /* 0x000fe8000bf05270 */
[----:B------:R-:W-:Y:S01]  /*77f0*/  @P1 VIADD R3, R3, 0x80 ;  /* 0x0000008003031836 */ /* 0x000fe20000000000 */
[----:B------:R-:W-:Y:S04]  /*7800*/  USEL UR50, UR4, URZ, UP0 ;  /* 0x000000ff04327287 */ /* 0x000fe80008000000 */
[----:B-1----:R-:W-:Y:S04]  /*7810*/  @P1 PRMT R0, R0, 0x654, R3 ;  /* 0x0000065400001816 */ /* 0x002fe80000000003 */
[----:B------:R1:W-:Y:S04]  /*7820*/  @P1 SYNCS.ARRIVE.TRANS64.RED.A1T0 RZ, [R0+URZ], RZ ;  /* 0x000000ff00ff19a7 */ /* 0x0003e800081004ff */
.L_x_98:
[----:B------:R-:W3:Y:S01]  /*7830*/  @P1 SYNCS.PHASECHK.TRANS64.TRYWAIT P0, [R2+URZ+0x60], R4 ;  /* 0x00006004020015a7 */ /* 0x000ee200080011ff */
[----:B------:R-:W-:Y:S01]  /*7840*/  BSSY B1, `(.L_x_99) ;  /* 0x0000016000017945 */ /* 0x000fe20003800000 */
[----:B---3--:R-:W-:Y:S03]  /*7850*/  @P1 SEL R82, RZ, 0x1, !P0 ;  /* 0x00000001ff521807 */ /* 0x008fe60004000000 */
[----:B------:R-:W-:Y:S05]  /*7860*/  @!P1 BRA `(.L_x_100) ;  /* 0x00000000004c9947 */ /* 0x000fea0003800000 */
[----:B------:R-:W-:Y:S01]  /*7870*/  ISETP.NE.AND P0, PT, R82, RZ, PT ;  /* 0x000000ff5200720c */ /* 0x000fe20003f05270 */
[----:B------:R-:W-:Y:S01]  /*7880*/  BSSY B0, `(.L_x_101) ;  /* 0x000000b000007945 */ /* 0x000fe20003800000 */
[----:B------:R-:W-:Y:S11]  /*7890*/  ISETP.NE.AND P1, PT, R83, RZ, PT ;  /* 0x000000ff5300720c */ /* 0x000ff60003f25270 */
[----:B------:R-:W-:Y:S02]  /*78a0*/  @!UPT UIADD3 URZ, UPT, UPT, URZ, URZ, URZ ;  /* 0x000000fffffff290 */ /* 0x000fe4000fffe0ff */
[C---:B------:R-:W-:Y:S01]  /*78b0*/  @P1 IMAD R6, R81.reuse, 0x2000, R57 ;  /* 0x0000200051061824 */ /* 0x040fe200078e0239 */
[C---:B------:R-:W-:Y:S01]  /*78c0*/  @P1 LEA R4, R81.reuse, R69, 0xd ;  /* 0x0000004551041211 */ /* 0x040fe200078e68ff */
[C---:B------:R-:W-:Y:S02]  /*78d0*/  @P1 IMAD R5, R81.reuse, 0x2000, R70 ;  /* 0x0000200051051824 */ /* 0x040fe400078e0246 */
[----:B------:R-:W-:Y:S01]  /*78e0*/  @P1 IMAD R3, R81, 0x2000, R79 ;  /* 0x0000200051031824 */ /* 0x000fe200078e024f */
[----:B------:R-:W-:Y:S06]  /*78f0*/  @P0 BRA `(.L_x_102) ;  /* 0x00000000000c0947 */ /* 0x000fec0003800000 */
[----:B-1----:R-:W-:Y:S04]  /*7900*/  SHF.L.U32 R0, RZ, 0x1f, RZ ;  /* 0x0000001fff007819 */ /* 0x002fe800000006ff */
[----:B------:R-:W1:Y:S02]  /*7910*/  SYNCS.PHASECHK.TRANS64.TRYWAIT P0, [R2+URZ+0x60], R0 ;  /* 0x00006000020075a7 */ /* 0x000e6400080011ff */
[----:B-1----:R-:W-:Y:S05]  /*7920*/  @!P0 BRA `(.L_x_103) ;  /* 0x0000005000488947 */ /* 0x002fea0003800000 */
.L_x_102:
[----:B------:R-:W-:Y:S05]  /*7930*/  BSYNC B0 ;  /* 0x0000000000007941 */ /* 0x000fea0003800000 */
.L_x_101:
[----:B------:R-:W-:Y:S02]  /*7940*/  ISETP.NE.AND P0, PT, R83, RZ, PT ;  /* 0x000000ff5300720c */ /* 0x000fe40003f05270 */
[----:B------:R-:W-:Y:S11]  /*7950*/  IADD3 R81, PT, PT, R81, 0x1, RZ ;  /* 0x0000000151517810 */ /* 0x000ff60007ffe0ff */
[----:B------:R3:W4:Y:S04]  /*7960*/  @P0 LDS.128 R44, [R6] ;  /* 0x00000000062c0984 */ /* 0x0007280000000c00 */
[----:B------:R3:W1:Y:S04]  /*7970*/  @P0 LDS.128 R40, [R5+0x10] ;  /* 0x0000100005280984 */ /* 0x0006680000000c00 */
[----:B------:R3:W1:Y:S04]  /*7980*/  @P0 LDS.128 R32, [R4+0x20] ;  /* 0x0000200004200984 */ /* 0x0006680000000c00 */
[----:B------:R3:W1:Y:S02]  /*7990*/  @P0 LDS.128 R36, [R3+0x30] ;  /* 0x0000300003240984 */ /* 0x0006640000000c00 */
.L_x_100:
[----:B------:R-:W-:Y:S05]  /*79a0*/  BSYNC B1 ;  /* 0x0000000000017941 */ /* 0x000fea0003800000 */
.L_x_99:
[----:B-1----:R-:W-:Y:S05]  /*79b0*/  VIADD R0, R25, 0x10 ;  /* 0x0000001019007836 */ /* 0x002fea0000000000 */
[----:B------:R-:W-:Y:S04]  /*79c0*/  SHF.R.U32.HI R0, RZ, 0x15, R0 ;  /* 0x00000015ff007819 */ /* 0x000fe80000011600 */
[----:B------:R-:W-:Y:S11]  /*79d0*/  LOP3.LUT P0, RZ, R0, 0x3, R61, 0x48, !PT ;  /* 0x0000000300ff7812 */ /* 0x000ff6000780483d */
[----:B------:R-:W-:Y:S02]  /*79e0*/  @!UPT UIADD3 URZ, UPT, UPT, URZ, URZ, URZ ;  /* 0x000000fffffff290 */ /* 0x000fe4000fffe0ff */
[----:B------:R-:W-:Y:S05]  /*79f0*/  @!P0 BRA `(.L_x_104) ;  /* 0x0000000000408947 */ /* 0x000fea0003800000 */
[----:B------:R-:W1:Y:S01]  /*7a00*/  LDCU.64 UR8, c[0x4][0x70] ;  /* 0x01000e00ff0877ac */ /* 0x000e620008000a00 */
[----:B---3--:R-:W-:Y:S01]  /*7a10*/  MOV R3, 0x0 ;  /* 0x0000000000037802 */ /* 0x008fe20000000f00 */
[----:B------:R-:W-:Y:S02]  /*7a20*/  HFMA2 R12, -RZ, RZ, 0, 5.9604644775390625e-08 ;  /* 0x00000001ff0c7431 */ /* 0x000fe400000001ff */
[----:B------:R-:W-:Y:S02]  /*7a30*/  IMAD.MOV.U32 R8, RZ, RZ, 0x192 ;  /* 0x00000192ff087424 */ /* 0x000fe400078e00ff */
[----:B------:R-:W-:Y:S01]  /*7a40*/  IMAD.MOV.U32 R13, RZ, RZ, RZ ;  /* 0x000000ffff0d7224 */ /* 0x000fe200078e00ff */
[----:B------:R-:W3:Y:S01]  /*7a50*/  LDCU.64 UR6, c[0x4][0x78] ;  /* 0x01000f00ff0677ac */ /* 0x000ee20008000a00 */
[----:B------:R-:W2:Y:S01]  /*7a60*/  LDC.64 R2, c[0x4][R3] ;  /* 0x0100000003027b82 */ /* 0x000ea20000000a00 */
[----:B------:R-:W5:Y:S01]  /*7a70*/  LDCU.64 UR4, c[0x4][0x10] ;  /* 0x01000200ff0477ac */ /* 0x000f620008000a00 */
[----:B-1----:R-:W-:Y:S01]  /*7a80*/  MOV R5, UR9 ;  /* 0x0000000900057c02 */ /* 0x002fe20008000f00 */
[----:B------:R-:W-:Y:S01]  /*7a90*/  IMAD.U32 R4, RZ, RZ, UR8 ;  /* 0x00000008ff047e24 */ /* 0x000fe2000f8e00ff */
[----:B---3--:R-:W-:Y:S01]  /*7aa0*/  MOV R7, UR7 ;  /* 0x0000000700077c02 */ /* 0x008fe20008000f00 */
[----:B------:R-:W-:Y:S01]  /*7ab0*/  IMAD.U32 R6, RZ, RZ, UR6 ;  /* 0x00000006ff067e24 */ /* 0x000fe2000f8e00ff */
[----:B-----5:R-:W-:Y:S01]  /*7ac0*/  MOV R11, UR5 ;  /* 0x00000005000b7c02 */ /* 0x020fe20008000f00 */
[----:B------:R-:W-:Y:S02]  /*7ad0*/  IMAD.U32 R10, RZ, RZ, UR4 ;  /* 0x00000004ff0a7e24 */ /* 0x000fe4000f8e00ff */
[----:B------:R-:W-:Y:S07]  /*7ae0*/  LEPC R20, `(.L_x_104) ;  /* 0x000000001014794e */ /* 0x000fee0000000000 */
[----:B--2-4-:R-:W-:Y:S05]  /*7af0*/  CALL.ABS.NOINC R2 ;  /* 0x0000000002007343 */ /* 0x014fea0003c00000 */
.L_x_104:
[----:B---34-:R-:W-:Y:S01]  /*7b00*/  LOP3.LUT R3, R44, 0xffffe000, RZ, 0xc0, !PT ;  /* 0xffffe0002c037812 */ /* 0x018fe200078ec0ff */
[----:B------:R-:W-:Y:S05]  /*7b10*/  WARPSYNC.ALL ;  /* 0x0000000000007948 */ /* 0x000fea0003800000 */
[----:B------:R-:W-:Y:S01]  /*7b20*/  R2UR UR4, R25 ;  /* 0x00000000190472ca */ /* 0x000fe200000e0000 */
[----:B------:R-:W1:Y:S01]  /*7b30*/  S2R R84, SR_CgaCtaId ;  /* 0x0000000000547919 */ /* 0x000e620000008800 */
[----:B------:R-:W-:Y:S01]  /*7b40*/  LOP3.LUT R20, R40, 0xffffe000, RZ, 0xc0, !PT ;  /* 0xffffe00028147812 */ /* 0x000fe200078ec0ff */
[----:B------:R-:W-:Y:S01]  /*7b50*/  BSSY.RECONVERGENT B0, `(.L_x_105) ;  /* 0x0000060000007945 */ /* 0x000fe20003800200 */
[----:B------:R-:W-:Y:S02]  /*7b60*/  ISETP.NE.AND P6, PT, R78, RZ, PT ;  /* 0x000000ff4e00720c */ /* 0x000fe40003fc5270 */
[----:B------:R-:W-:Y:S07]  /*7b70*/  ISETP.NE.AND P0, PT, R59, RZ, PT ;  /* 0x000000ff3b00720c */ /* 0x000fee0003f05270 */
[----:B------:R-:W3:Y:S02]  /*7b80*/  LDTM.x16 R4, tmem[UR4+0x10] ;  /* 0x00001004000479ee */ /* 0x000ee40008240000 */
[C---:B---3--:R-:W-:Y:S01]  /*7b90*/  FMUL R0, R24.reuse, R4 ;  /* 0x0000000418007220 */ /* 0x048fe20000400000 */
[----:B------:R-:W-:Y:S01]  /*7ba0*/  LOP3.LUT R4, R45, 0xffffe000, RZ, 0xc0, !PT ;  /* 0xffffe0002d047812 */ /* 0x000fe200078ec0ff */
[C---:B------:R-:W-:Y:S01]  /*7bb0*/  FMUL R2, R24.reuse, R5 ;  /* 0x0000000518027220 */ /* 0x040fe20000400000 */
[----:B------:R-:W-:Y:S01]  /*7bc0*/  FMUL R5, R24, R12 ;  /* 0x0000000c18057220 */ /* 0x000fe20000400000 */
[C---:B------:R-:W-:Y:S01]  /*7bd0*/  FFMA R28, R27.reuse, R3, R0 ;  /* 0x000000031b1c7223 */ /* 0x040fe20000000000 */
[----:B------:R-:W-:Y:S01]  /*7be0*/  LOP3.LUT R3, R46, 0xffffe000, RZ, 0xc0, !PT ;  /* 0xffffe0002e037812 */ /* 0x000fe200078ec0ff */
[----:B------:R-:W-:Y:S01]  /*7bf0*/  FFMA R29, R27, R4, R2 ;  /* 0x000000041b1d7223 */ /* 0x000fe20000000002 */
[----:B------:R-:W-:Y:S01]  /*7c00*/  LOP3.LUT R4, R47, 0xffffe000, RZ, 0xc0, !PT ;  /* 0xffffe0002f047812 */ /* 0x000fe200078ec0ff */
[C---:B------:R-:W-:Y:S01]  /*7c10*/  FMUL R0, R24.reuse, R6 ;  /* 0x0000000618007220 */ /* 0x040fe20000400000 */
[----:B------:R-:W-:Y:S01]  /*7c20*/  F2FP.TF32.F32.PACK_B R28, R28 ;  /* 0x0000001cff1c723e */ /* 0x000fe200024050ff */
[C---:B------:R-:W-:Y:S01]  /*7c30*/  FMUL R2, R24.reuse, R7 ;  /* 0x0000000718027220 */ /* 0x040fe20000400000 */
[----:B------:R-:W-:Y:S01]  /*7c40*/  F2FP.TF32.F32.PACK_B R29, R29 ;  /* 0x0000001dff1d723e */ /* 0x000fe200024050ff */
[C---:B------:R-:W-:Y:S01]  /*7c50*/  FFMA R30, R27.reuse, R3, R0 ;  /* 0x000000031b1e7223 */ /* 0x040fe20000000000 */
[C---:B------:R-:W-:Y:S01]  /*7c60*/  FMUL R0, R24.reuse, R8 ;  /* 0x0000000818007220 */ /* 0x040fe20000400000 */
[----:B------:R-:W-:Y:S01]  /*7c70*/  FFMA R31, R27, R4, R2 ;  /* 0x000000041b1f7223 */ /* 0x000fe20000000002 */
[C---:B------:R-:W-:Y:S01]  /*7c80*/  FMUL R6, R24.reuse, R13 ;  /* 0x0000000d18067220 */ /* 0x040fe20000400000 */
[----:B------:R-:W-:Y:S01]  /*7c90*/  LOP3.LUT R13, R41, 0xffffe000, RZ, 0xc0, !PT ;  /* 0xffffe000290d7812 */ /* 0x000fe200078ec0ff */
[C---:B------:R-:W-:Y:S01]  /*7ca0*/  FMUL R2, R24.reuse, R9 ;  /* 0x0000000918027220 */ /* 0x040fe20000400000 */
[----:B------:R-:W-:Y:S01]  /*7cb0*/  F2FP.TF32.F32.PACK_B R30, R30 ;  /* 0x0000001eff1e723e */ /* 0x000fe200024050ff */
[----:B------:R-:W-:Y:S01]  /*7cc0*/  FMUL R9, R24, R16 ;  /* 0x0000001018097220 */ /* 0x000fe20000400000 */
[----:B------:R-:W-:Y:S01]  /*7cd0*/  F2FP.TF32.F32.PACK_B R31, R31 ;  /* 0x0000001fff1f723e */ /* 0x000fe200024050ff */
[----:B------:R-:W-:Y:S01]  /*7ce0*/  FFMA R16, R27, R20, R0 ;  /* 0x000000141b107223 */ /* 0x000fe20000000000 */
[----:B------:R-:W-:Y:S01]  /*7cf0*/  LOP3.LUT R0, R42, 0xffffe000, RZ, 0xc0, !PT ;  /* 0xffffe0002a007812 */ /* 0x000fe200078ec0ff */
[C---:B------:R-:W-:Y:S01]  /*7d00*/  FMUL R3, R24.reuse, R10 ;  /* 0x0000000a18037220 */ /* 0x040fe20000400000 */
[C---:B------:R-:W-:Y:S01]  /*7d10*/  FMUL R7, R24.reuse, R14 ;  /* 0x0000000e18077220 */ /* 0x040fe20000400000 */
[----:B------:R-:W-:Y:S01]  /*7d20*/  LOP3.LUT R14, R43, 0xffffe000, RZ, 0xc0, !PT ;  /* 0xffffe0002b0e7812 */ /* 0x000fe200078ec0ff */
[----:B------:R-:W-:Y:S01]  /*7d30*/  FMUL R10, R24, R17 ;  /* 0x00000011180a7220 */ /* 0x000fe20000400000 */
[----:B------:R-:W-:Y:S01]  /*7d40*/  F2FP.TF32.F32.PACK_B R16, R16 ;  /* 0x00000010ff10723e */ /* 0x000fe200024050ff */
[----:B------:R-:W-:Y:S01]  /*7d50*/  FFMA R17, R27, R13, R2 ;  /* 0x0000000d1b117223 */ /* 0x000fe20000000002 */
[----:B------:R-:W-:Y:S01]  /*7d60*/  LOP3.LUT R2, R32, 0xffffe000, RZ, 0xc0, !PT ;  /* 0xffffe00020027812 */ /* 0x000fe200078ec0ff */
[----:B------:R-:W-:Y:S01]  /*7d70*/  STS.128 [R57+0x2000], R28 ;  /* 0x0020001c39007388 */ /* 0x000fe20000000c00 */
[----:B------:R-:W-:Y:S01]  /*7d80*/  LOP3.LUT R13, R39, 0xffffe000, RZ, 0xc0, !PT ;  /* 0xffffe000270d7812 */ /* 0x000fe200078ec0ff */
[C---:B------:R-:W-:Y:S01]  /*7d90*/  FMUL R4, R24.reuse, R11 ;  /* 0x0000000b18047220 */ /* 0x040fe20000400000 */
[----:B------:R-:W-:Y:S01]  /*7da0*/  F2FP.TF32.F32.PACK_B R17, R17 ;  /* 0x00000011ff11723e */ /* 0x000fe200024050ff */
[C---:B------:R-:W-:Y:S01]  /*7db0*/  FMUL R11, R24.reuse, R18 ;  /* 0x00000012180b7220 */ /* 0x040fe20000400000 */
[----:B------:R-:W-:Y:S01]  /*7dc0*/  FFMA R18, R27, R0, R3 ;  /* 0x000000001b127223 */ /* 0x000fe20000000003 */
[----:B------:R-:W-:Y:S01]  /*7dd0*/  LOP3.LUT R0, R33, 0xffffe000, RZ, 0xc0, !PT ;  /* 0xffffe00021007812 */ /* 0x000fe200078ec0ff */
[----:B------:R-:W-:Y:S01]  /*7de0*/  FMUL R12, R24, R19 ;  /* 0x00000013180c7220 */ /* 0x000fe20000400000 */
[----:B------:R-:W-:Y:S01]  /*7df0*/  LOP3.LUT R3, R34, 0xffffe000, RZ, 0xc0, !PT ;  /* 0xffffe00022037812 */ /* 0x000fe200078ec0ff */
[C---:B------:R-:W-:Y:S01]  /*7e00*/  FFMA R19, R27.reuse, R14, R4 ;  /* 0x0000000e1b137223 */ /* 0x040fe20000000004 */
[----:B------:R-:W-:Y:S01]  /*7e10*/  FFMA R4, R27, R2, R5 ;  /* 0x000000021b047223 */ /* 0x000fe20000000005 */
[----:B------:R-:W-:Y:S01]  /*7e20*/  LOP3.LUT R2, R35, 0xffffe000, RZ, 0xc0, !PT ;  /* 0xffffe00023027812 */ /* 0x000fe200078ec0ff */
[----:B------:R-:W-:Y:S01]  /*7e30*/  FMUL R8, R24, R15 ;  /* 0x0000000f18087220 */ /* 0x000fe20000400000 */
[----:B------:R-:W-:Y:S01]  /*7e40*/  F2FP.TF32.F32.PACK_B R18, R18 ;  /* 0x00000012ff12723e */ /* 0x000fe200024050ff */
[C---:B------:R-:W-:Y:S01]  /*7e50*/  FFMA R5, R27.reuse, R0, R6 ;  /* 0x000000001b057223 */ /* 0x040fe20000000006 */
[----:B------:R-:W-:Y:S01]  /*7e60*/  F2FP.TF32.F32.PACK_B R19, R19 ;  /* 0x00000013ff13723e */ /* 0x000fe200024050ff */
[C---:B------:R-:W-:Y:S01]  /*7e70*/  FFMA R6, R27.reuse, R3, R7 ;  /* 0x000000031b067223 */ /* 0x040fe20000000007 */
[----:B------:R-:W-:Y:S01]  /*7e80*/  FFMA R7, R27, R2, R8 ;  /* 0x000000021b077223 */ /* 0x000fe20000000008 */
[----:B------:R-:W-:Y:S02]  /*7e90*/  LOP3.LUT R0, R36, 0xffffe000, RZ, 0xc0, !PT ;  /* 0xffffe00024007812 */ /* 0x000fe400078ec0ff */
[----:B------:R-:W-:Y:S01]  /*7ea0*/  STS.128 [R70+0x2010], R16 ;  /* 0x0020101046007388 */ /* 0x000fe20000000c00 */
[----:B------:R-:W-:Y:S02]  /*7eb0*/  LOP3.LUT R2, R37, 0xffffe000, RZ, 0xc0, !PT ;  /* 0xffffe00025027812 */ /* 0x000fe400078ec0ff */
[----:B------:R-:W-:Y:S01]  /*7ec0*/  LOP3.LUT R3, R38, 0xffffe000, RZ, 0xc0, !PT ;  /* 0xffffe00026037812 */ /* 0x000fe200078ec0ff */
[C---:B------:R-:W-:Y:S01]  /*7ed0*/  FFMA R8, R27.reuse, R0, R9 ;  /* 0x000000001b087223 */ /* 0x040fe20000000009 */
[----:B------:R-:W-:Y:S01]  /*7ee0*/  F2FP.TF32.F32.PACK_B R4, R4 ;  /* 0x00000004ff04723e */ /* 0x000fe200024050ff */
[C---:B------:R-:W-:Y:S01]  /*7ef0*/  FFMA R9, R27.reuse, R2, R10 ;  /* 0x000000021b097223 */ /* 0x040fe2000000000a */
[----:B------:R-:W-:Y:S01]  /*7f00*/  F2FP.TF32.F32.PACK_B R5, R5 ;  /* 0x00000005ff05723e */ /* 0x000fe200024050ff */
[C---:B------:R-:W-:Y:S01]  /*7f10*/  FFMA R10, R27.reuse, R3, R11 ;  /* 0x000000031b0a7223 */ /* 0x040fe2000000000b */
[----:B------:R-:W-:Y:S01]  /*7f20*/  F2FP.TF32.F32.PACK_B R6, R6 ;  /* 0x00000006ff06723e */ /* 0x000fe200024050ff */
[----:B------:R-:W-:Y:S01]  /*7f30*/  FFMA R11, R27, R13, R12 ;  /* 0x0000000d1b0b7223 */ /* 0x000fe2000000000c */
[----:B------:R-:W-:Y:S01]  /*7f40*/  F2FP.TF32.F32.PACK_B R7, R7 ;  /* 0x00000007ff07723e */ /* 0x000fe200024050ff */
[----:B------:R-:W-:Y:S01]  /*7f50*/  IMAD.U32 R0, RZ, RZ, UR50 ;  /* 0x00000032ff007e24 */ /* 0x000fe2000f8e00ff */
[----:B------:R-:W-:Y:S02]  /*7f60*/  F2FP.TF32.F32.PACK_B R8, R8 ;  /* 0x00000008ff08723e */ /* 0x000fe400024050ff */
[----:B------:R-:W-:Y:S01]  /*7f70*/  F2FP.TF32.F32.PACK_B R9, R9 ;  /* 0x00000009ff09723e */ /* 0x000fe200024050ff */
[----:B------:R3:W-:Y:S01]  /*7f80*/  STS.128 [R69+0x2020], R4 ;  /* 0x0020200445007388 */ /* 0x0007e20000000c00 */
[----:B------:R-:W-:Y:S02]  /*7f90*/  F2FP.TF32.F32.PACK_B R10, R10 ;  /* 0x0000000aff0a723e */ /* 0x000fe400024050ff */
[----:B------:R-:W-:Y:S02]  /*7fa0*/  F2FP.TF32.F32.PACK_B R11, R11 ;  /* 0x0000000bff0b723e */ /* 0x000fe400024050ff */
[----:B------:R-:W-:Y:S02]  /*7fb0*/  @P6 LEA R0, R0, UR49, 0x3 ;  /* 0x0000003100006c11 */ /* 0x000fe4000f8e18ff */
[----:B------:R-:W-:Y:S01]  /*7fc0*/  @P6 SHF.L.U32 R2, RZ, 0x1f, RZ ;  /* 0x0000001fff026819 */ /* 0x000fe200000006ff */
[----:B------:R4:W-:Y:S02]  /*7fd0*/  STS.128 [R79+0x2030], R8 ;  /* 0x002030084f007388 */ /* 0x0009e40000000c00 */
[----:B------:R-:W-:Y:S05]  /*7fe0*/  @P6 VIADD R0, R0, 0x80 ;  /* 0x0000008000006836 */ /* 0x000fea0000000000 */
[----:B-1----:R-:W-:Y:S01]  /*7ff0*/  @P6 PRMT R0, R84, 0x654, R0 ;  /* 0x0000065454006816 */ /* 0x002fe20000000000 */
[----:B------:R-:W-:Y:S01]  /*8000*/  @!PT LDS RZ, [RZ] ;  /* 0x00000000fffff984 */ /* 0x000fe20000000800 */
[----:B------:R-:W-:Y:S01]  /*8010*/  @!PT LDS RZ, [RZ] ;  /* 0x00000000fffff984 */ /* 0x000fe20000000800 */
[----:B------:R-:W-:Y:S01]  /*8020*/  @!PT LDS RZ, [RZ] ;  /* 0x00000000fffff984 */ /* 0x000fe20000000800 */
[----:B------:R-:W-:Y:S01]  /*8030*/  @!PT LDS RZ, [RZ] ;  /* 0x00000000fffff984 */ /* 0x000fe20000000800 */
[----:B------:R1:W-:Y:S06]  /*8040*/  MEMBAR.ALL.CTA ;  /* 0x0000000000007992 */ /* 0x0003ec0000008000 */
[----:B-1----:R-:W1:Y:S01]  /*8050*/  FENCE.VIEW.ASYNC.S ;  /* 0x00000000000073c6 */ /* 0x002e620000000000 */
[----:B---3--:R-:W-:Y:S01]  /*8060*/  LEA R6, R81, UR49, 0x3 ;  /* 0x0000003151067c11 */ /* 0x008fe2000f8e18ff */
[----:B-1----:R-:W-:Y:S06]  /*8070*/  BAR.SYNC.DEFER_BLOCKING 0x1, 0x80 ;  /* 0x0042000000007b1d */ /* 0x002fec0000010000 */
[----:B------:R-:W-:Y:S05]  /*8080*/  @P0 BRA `(.L_x_106) ;  /* 0x0000000000300947 */ /* 0x000fea0003800000 */
[----:B------:R-:W-:Y:S01]  /*8090*/  R2UR UR10, R75 ;  /* 0x000000004b0a72ca */ /* 0x000fe200000e0000 */
[----:B------:R-:W-:Y:S01]  /*80a0*/  UIADD3 UR4, UP0, UPT, UR54, 0x780, URZ ;  /* 0x0000078036047890 */ /* 0x000fe2000ff1e0ff */
[----:B------:R-:W-:Y:S01]  /*80b0*/  R2UR UR11, R74 ;  /* 0x000000004a0b72ca */ /* 0x000fe200000e0000 */
[----:B------:R-:W-:Y:S01]  /*80c0*/  UIADD3 UR9, UPT, UPT, UR41, 0x10, URZ ;  /* 0x0000001029097890 */ /* 0x000fe2000fffe0ff */
[----:B------:R-:W-:Y:S01]  /*80d0*/  R2UR UR12, R72 ;  /* 0x00000000480c72ca */ /* 0x000fe200000e0000 */
[----:B------:R-:W-:Y:S01]  /*80e0*/  UIADD3 UR8, UPT, UPT, UR49, 0x2200, URZ ;  /* 0x0000220031087890 */ /* 0x000fe2000fffe0ff */
[----:B------:R-:W-:Y:S01]  /*80f0*/  R2UR UR13, R73 ;  /* 0x00000000490d72ca */ /* 0x000fe200000e0000 */
[----:B------:R-:W-:Y:S11]  /*8100*/  UIADD3.X UR5, UPT, UPT, URZ, UR55, URZ, UP0, !UPT ;  /* 0x00000037ff057290 */ /* 0x000ff600087fe4ff */
[----:B------:R-:W-:Y:S01]  /*8110*/  @!UPT UIADD3 URZ, UPT, UPT, URZ, URZ, URZ ;  /* 0x000000fffffff290 */ /* 0x000fe2000fffe0ff */
[----:B------:R1:W-:Y:S01]  /*8120*/  UTMASTG.5D.IM2COL [UR8], [UR4] ;  /* 0x00000008040073b5 */ /* 0x0003e20008060000 */
[----:B------:R0:W-:Y:S01]  /*8130*/  UTMACMDFLUSH ;  /* 0x00000000000079b7 */ /* 0x0001e20000000000 */
[----:B-1----:R-:W-:Y:S04]  /*8140*/  DEPBAR.LE SB0, 0x1 ;  /* 0x000080400000791a */ /* 0x002fe80000000000 */
.L_x_106:
[----:B------:R-:W-:Y:S05]  /*8150*/  BSYNC.RECONVERGENT B0 ;  /* 0x0000000000007941 */ /* 0x000fea0003800200 */
.L_x_105:
[----:B------:R-:W-:Y:S01]  /*8160*/  BAR.SYNC.DEFER_BLOCKING 0x1, 0x80 ;  /* 0x0042000000007b1d */ /* 0x000fe20000010000 */
[----:B------:R-:W-:Y:S04]  /*8170*/  UIADD3 UR4, UPT, UPT, UR50, 0x1, URZ ;  /* 0x0000000132047890 */ /* 0x000fe8000fffe0ff */
[----:B------:R-:W-:Y:S04]  /*8180*/  UISETP.NE.AND UP0, UPT, UR4, 0x4, UPT ;  /* 0x000000040400788c */ /* 0x000fe8000bf05270 */
[----:B------:R-:W-:Y:S01]  /*8190*/  USEL UR42, UR4, URZ, UP0 ;  /* 0x000000ff042a7287 */ /* 0x000fe20008000000 */
[----:B------:R1:W-:Y:S01]  /*81a0*/  @P6 SYNCS.ARRIVE.TRANS64.RED.A1T0 RZ, [R0+URZ], RZ ;  /* 0x000000ff00ff69a7 */ /* 0x0003e200081004ff */
[----:B------:R-:W-:Y:S01]  /*81b0*/  BSSY B1, `(.L_x_107) ;  /* 0x0000017000017945 */ /* 0x000fe20003800000 */
[----:B------:R-:W3:Y:S02]  /*81c0*/  @P6 SYNCS.PHASECHK.TRANS64.TRYWAIT P0, [R6+URZ+0x60], R2 ;  /* 0x00006002060065a7 */ /* 0x000ee400080011ff */
[----:B---3--:R-:W-:Y:S01]  /*81d0*/  @P6 SEL R82, RZ, 0x1, !P0 ;  /* 0x00000001ff526807 */ /* 0x008fe20004000000 */
[----:B-1----:R-:W-:Y:S06]  /*81e0*/  @!P6 BRA `(.L_x_108) ;  /* 0x00000000004ce947 */ /* 0x002fec0003800000 */
        /* <DEDUP_REMOVED lines=9> */
[----:B------:R-:W-:Y:S04]  /*8280*/  SHF.L.U32 R5, RZ, 0x1f, RZ ;  /* 0x0000001fff057819 */ /* 0x000fe800000006ff */
[----:B------:R-:W1:Y:S02]  /*8290*/  SYNCS.PHASECHK.TRANS64.TRYWAIT P0, [R6+URZ+0x60], R5 ;  /* 0x00006005060075a7 */ /* 0x000e6400080011ff */
[----:B-1----:R-:W-:Y:S05]  /*82a0*/  @!P0 BRA `(.L_x_111) ;  /* 0x0000004400fc8947 */ /* 0x002fea0003800000 */
.L_x_110:
[----:B------:R-:W-:Y:S05]  /*82b0*/  BSYNC B0 ;  /* 0x0000000000007941 */ /* 0x000fea0003800000 */
.L_x_109:
[----:B------:R-:W-:Y:S02]  /*82c0*/  ISETP.NE.AND P0, PT, R83, RZ, PT ;  /* 0x000000ff5300720c */ /* 0x000fe40003f05270 */
[----:B------:R-:W-:Y:S11]  /*82d0*/  IADD3 R81, PT, PT, R81, 0x1, RZ ;  /* 0x0000000151517810 */ /* 0x000ff60007ffe0ff */
[----:B------:R3:W1:Y:S04]  /*82e0*/  @P0 LDS.128 R44, [R4] ;  /* 0x00000000042c0984 */ /* 0x0006680000000c00 */
[----:B------:R3:W1:Y:S04]  /*82f0*/  @P0 LDS.128 R40, [R3+0x10] ;  /* 0x0000100003280984 */ /* 0x0006680000000c00 */
[----:B------:R3:W1:Y:S04]  /*8300*/  @P0 LDS.128 R32, [R2+0x20] ;  /* 0x0000200002200984 */ /* 0x0006680000000c00 */
[----:B------:R3:W1:Y:S02]  /*8310*/  @P0 LDS.128 R36, [R0+0x30] ;  /* 0x0000300000240984 */ /* 0x0006640000000c00 */
.L_x_108:
[----:B------:R-:W-:Y:S05]  /*8320*/  BSYNC B1 ;  /* 0x0000000000017941 */ /* 0x000fea0003800000 */
.L_x_107:
[----:B---3--:R-:W-:Y:S05]  /*8330*/  VIADD R0, R25, 0x20 ;  /* 0x0000002019007836 */ /* 0x008fea0000000000 */
[----:B------:R-:W-:Y:S04]  /*8340*/  SHF.R.U32.HI R0, RZ, 0x15, R0 ;  /* 0x00000015ff007819 */ /* 0x000fe80000011600 */
[----:B------:R-:W-:Y:S11]  /*8350*/  LOP3.LUT P0, RZ, R0, 0x3, R61, 0x48, !PT ;  /* 0x0000000300ff7812 */ /* 0x000ff6000780483d */
[----:B------:R-:W-:Y:S02]  /*8360*/  @!UPT UIADD3 URZ, UPT, UPT, URZ, URZ, URZ ;  /* 0x000000fffffff290 */ /* 0x000fe4000fffe0ff */
[----:B------:R-:W-:Y:S05]  /*8370*/  @!P0 BRA `(.L_x_112) ;  /* 0x0000000000408947 */ /* 0x000fea0003800000 */
[----:B------:R-:W1:Y:S01]  /*8380*/  LDCU.64 UR8, c[0x4][0x70] ;  /* 0x01000e00ff0877ac */ /* 0x000e620008000a00 */
[----:B------:R-:W-:Y:S01]  /*8390*/  MOV R3, 0x0 ;  /* 0x0000000000037802 */ /* 0x000fe20000000f00 */
[----:B------:R-:W-:Y:S02]  /*83a0*/  HFMA2 R12, -RZ, RZ, 0, 5.9604644775390625e-08 ;  /* 0x00000001ff0c7431 */ /* 0x000fe400000001ff */
[----:B----4-:R-:W-:Y:S02]  /*83b0*/  IMAD.MOV.U32 R8, RZ, RZ, 0x192 ;  /* 0x00000192ff087424 */ /* 0x010fe400078e00ff */
[----:B------:R-:W-:Y:S01]  /*83c0*/  IMAD.MOV.U32 R13, RZ, RZ, RZ ;  /* 0x000000ffff0d7224 */ /* 0x000fe200078e00ff */
[----:B------:R-:W3:Y:S01]  /*83d0*/  LDCU.64 UR6, c[0x4][0x78] ;  /* 0x01000f00ff0677ac */ /* 0x000ee20008000a00 */
[----:B------:R-:W4:Y:S01]  /*83e0*/  LDC.64 R2, c[0x4][R3] ;  /* 0x0100000003027b82 */ /* 0x000f220000000a00 */
        /* <DEDUP_REMOVED lines=9> */
.L_x_112:
[----:B-1----:R-:W-:Y:S01]  /*8480*/  LOP3.LUT R3, R44, 0xffffe000, RZ, 0xc0, !PT ;  /* 0xffffe0002c037812 */ /* 0x002fe200078ec0ff */
[----:B------:R-:W-:Y:S05]  /*8490*/  WARPSYNC.ALL ;  /* 0x0000000000007948 */ /* 0x000fea0003800000 */
[----:B------:R-:W-:Y:S01]  /*84a0*/  R2UR UR4, R25 ;  /* 0x00000000190472ca */ /* 0x000fe200000e0000 */
[----:B------:R-:W-:Y:S01]  /*84b0*/  BSSY.RECONVERGENT B0, `(.L_x_113) ;  /* 0x0000061000007945 */ /* 0x000fe20003800200 */
[----:B------:R-:W-:Y:S02]  /*84c0*/  LOP3.LUT R20, R40, 0xffffe000, RZ, 0xc0, !PT ;  /* 0xffffe00028147812 */ /* 0x000fe400078ec0ff */
[----:B------:R-:W-:Y:S02]  /*84d0*/  LOP3.LUT R21, R41, 0xffffe000, RZ, 0xc0, !PT ;  /* 0xffffe00029157812 */ /* 0x000fe400078ec0ff */
[----:B------:R-:W-:Y:S02]  /*84e0*/  LOP3.LUT R26, R42, 0xffffe000, RZ, 0xc0, !PT ;  /* 0xffffe0002a1a7812 */ /* 0x000fe400078ec0ff */
[----:B------:R-:W-:Y:S02]  /*84f0*/  ISETP.NE.AND P6, PT, R78, RZ, PT ;  /* 0x000000ff4e00720c */ /* 0x000fe40003fc5270 */
[----:B------:R-:W-:Y:S03]  /*8500*/  ISETP.NE.AND P0, PT, R59, RZ, PT ;  /* 0x000000ff3b00720c */ /* 0x000fe60003f05270 */
[----:B----4-:R-:W1:Y:S02]  /*8510*/  LDTM.x16 R4, tmem[UR4+0x20] ;  /* 0x00002004000479ee */ /* 0x010e640008240000 */
[C---:B-1----:R-:W-:Y:S01]  /*8520*/  FMUL R0, R24.reuse, R4 ;  /* 0x0000000418007220 */ /* 0x042fe20000400000 */
        /* <DEDUP_REMOVED lines=13> */
[C---:B------:R-:W-:Y:S01]  /*8600*/  FFMA R31, R27.reuse, R4, R2 ;  /* 0x000000041b1f7223 */ /* 0x040fe20000000002 */
[C---:B------:R-:W-:Y:S01]  /*8610*/  FMUL R2, R24.reuse, R9 ;  /* 0x0000000918027220 */ /* 0x040fe20000400000 */
[C---:B------:R-:W-:Y:S01]  /*8620*/  FMUL R9, R24.reuse, R16 ;  /* 0x0000001018097220 */ /* 0x040fe20000400000 */
[----:B------:R-:W-:Y:S01]  /*8630*/  F2FP.TF32.F32.PACK_B R30, R30 ;  /* 0x0000001eff1e723e */ /* 0x000fe200024050ff */
[----:B------:R-:W-:Y:S01]  /*8640*/  FFMA R16, R27, R20, R0 ;  /* 0x000000141b107223 */ /* 0x000fe20000000000 */
[----:B------:R-:W-:Y:S01]  /*8650*/  LOP3.LUT R0, R43, 0xffffe000, RZ, 0xc0, !PT ;  /* 0xffffe0002b007812 */ /* 0x000fe200078ec0ff */
[C---:B------:R-:W-:Y:S01]  /*8660*/  FMUL R3, R24.reuse, R10 ;  /* 0x0000000a18037220 */ /* 0x040fe20000400000 */
[----:B------:R-:W-:Y:S01]  /*8670*/  F2FP.TF32.F32.PACK_B R31, R31 ;  /* 0x0000001fff1f723e */ /* 0x000fe200024050ff */
[C---:B------:R-:W-:Y:S01]  /*8680*/  FMUL R4, R24.reuse, R11 ;  /* 0x0000000b18047220 */ /* 0x040fe20000400000 */
[----:B------:R-:W-:Y:S01]  /*8690*/  F2FP.TF32.F32.PACK_B R16, R16 ;  /* 0x00000010ff10723e */ /* 0x000fe200024050ff */
[----:B------:R-:W-:Y:S01]  /*86a0*/  FMUL R10, R24, R17 ;  /* 0x00000011180a7220 */ /* 0x000fe20000400000 */
[C---:B------:R-:W-:Y:S01]  /*86b0*/  FFMA R17, R27.reuse, R21, R2 ;  /* 0x000000151b117223 */ /* 0x040fe20000000002 */
[----:B------:R-:W-:Y:S01]  /*86c0*/  LOP3.LUT R2, R32, 0xffffe000, RZ, 0xc0, !PT ;  /* 0xffffe00020027812 */ /* 0x000fe200078ec0ff */
[----:B------:R1:W-:Y:S01]  /*86d0*/  STS.128 [R57+0x4000], R28 ;  /* 0x0040001c39007388 */ /* 0x0003e20000000c00 */
[C---:B------:R-:W-:Y:S01]  /*86e0*/  FMUL R11, R24.reuse, R18 ;  /* 0x00000012180b7220 */ /* 0x040fe20000400000 */
[----:B------:R-:W-:Y:S01]  /*86f0*/  FFMA R18, R27, R26, R3 ;  /* 0x0000001a1b127223 */ /* 0x000fe20000000003 */
[----:B------:R-:W-:Y:S01]  /*8700*/  LOP3.LUT R3, R33, 0xffffe000, RZ, 0xc0, !PT ;  /* 0xffffe00021037812 */ /* 0x000fe200078ec0ff */
[C---:B------:R-:W-:Y:S01]  /*8710*/  FMUL R12, R24.reuse, R19 ;  /* 0x00000013180c7220 */ /* 0x040fe20000400000 */
[----:B------:R-:W-:Y:S01]  /*8720*/  F2FP.TF32.F32.PACK_B R17, R17 ;  /* 0x00000011ff11723e */ /* 0x000fe200024050ff */
[----:B------:R-:W-:Y:S01]  /*8730*/  FFMA R19, R27, R0, R4 ;  /* 0x000000001b137223 */ /* 0x000fe20000000004 */
[----:B------:R-:W-:Y:S01]  /*8740*/  F2FP.TF32.F32.PACK_B R18, R18 ;  /* 0x00000012ff12723e */ /* 0x000fe200024050ff */
[----:B------:R-:W-:Y:S01]  /*8750*/  FMUL R6, R24, R13 ;  /* 0x0000000d18067220 */ /* 0x000fe20000400000 */
[----:B------:R-:W-:Y:S01]  /*8760*/  LOP3.LUT R13, R34, 0xffffe000, RZ, 0xc0, !PT ;  /* 0xffffe000220d7812 */ /* 0x000fe200078ec0ff */
[C---:B------:R-:W-:Y:S01]  /*8770*/  FMUL R7, R24.reuse, R14 ;  /* 0x0000000e18077220 */ /* 0x040fe20000400000 */
[----:B------:R-:W-:Y:S01]  /*8780*/  LOP3.LUT R14, R35, 0xffffe000, RZ, 0xc0, !PT ;  /* 0xffffe000230e7812 */ /* 0x000fe200078ec0ff */
[----:B------:R-:W-:Y:S01]  /*8790*/  FMUL R8, R24, R15 ;  /* 0x0000000f18087220 */ /* 0x000fe20000400000 */
[----:B------:R-:W-:Y:S01]  /*87a0*/  F2FP.TF32.F32.PACK_B R19, R19 ;  /* 0x00000013ff13723e */ /* 0x000fe200024050ff */
[C---:B------:R-:W-:Y:S01]  /*87b0*/  FFMA R4, R27.reuse, R2, R5 ;  /* 0x000000021b047223 */ /* 0x040fe20000000005 */
[C---:B------:R-:W-:Y:S01]  /*87c0*/  FFMA R5, R27.reuse, R3, R6 ;  /* 0x000000031b057223 */ /* 0x040fe20000000006 */
[C---:B------:R-:W-:Y:S01]  /*87d0*/  FFMA R6, R27.reuse, R13, R7 ;  /* 0x0000000d1b067223 */ /* 0x040fe20000000007 */
[----:B------:R-:W-:Y:S01]  /*87e0*/  FFMA R7, R27, R14, R8 ;  /* 0x0000000e1b077223 */ /* 0x000fe20000000008 */
[----:B------:R1:W-:Y:S01]  /*87f0*/  STS.128 [R70+0x4010], R16 ;  /* 0x0040101046007388 */ /* 0x0003e20000000c00 */
[----:B------:R-:W-:Y:S01]  /*8800*/  LOP3.LUT R0, R36, 0xffffe000, RZ, 0xc0, !PT ;  /* 0xffffe00024007812 */ /* 0x000fe200078ec0ff */
[----:B------:R-:W-:Y:S01]  /*8810*/  IMAD.U32 R14, RZ, RZ, UR42 ;  /* 0x0000002aff0e7e24 */ /* 0x000fe2000f8e00ff */
[----:B------:R-:W-:Y:S02]  /*8820*/  LOP3.LUT R2, R37, 0xffffe000, RZ, 0xc0, !PT ;  /* 0xffffe00025027812 */ /* 0x000fe400078ec0ff */
        /* <DEDUP_REMOVED lines=14> */
[----:B------:R-:W-:Y:S02]  /*8910*/  F2FP.TF32.F32.PACK_B R11, R11 ;  /* 0x0000000bff0b723e */ /* 0x000fe400024050ff */
[----:B------:R-:W-:Y:S02]  /*8920*/  @P6 LEA R14, R14, UR49, 0x3 ;  /* 0x000000310e0e6c11 */ /* 0x000fe4000f8e18ff */
[----:B------:R-:W-:Y:S01]  /*8930*/  LEA R0, R81, UR49, 0x3 ;  /* 0x0000003151007c11 */ /* 0x000fe2000f8e18ff */
[----:B------:R1:W-:Y:S01]  /*8940*/  STS.128 [R79+0x4030], R8 ;  /* 0x004030084f007388 */ /* 0x0003e20000000c00 */
[----:B------:R-:W-:Y:S01]  /*8950*/  @P6 SHF.L.U32 R2, RZ, 0x1f, RZ ;  /* 0x0000001fff026819 */ /* 0x000fe200000006ff */
[----:B------:R-:W-:Y:S05]  /*8960*/  @P6 VIADD R14, R14, 0x80 ;  /* 0x000000800e0e6836 */ /* 0x000fea0000000000 */
[----:B------:R-:W-:Y:S01]  /*8970*/  @P6 PRMT R14, R84, 0x654, R14 ;  /* 0x00000654540e6816 */ /* 0x000fe2000000000e */
[----:B------:R-:W-:Y:S01]  /*8980*/  @!PT LDS RZ, [RZ] ;  /* 0x00000000fffff984 */ /* 0x000fe20000000800 */
[----:B------:R-:W-:Y:S01]  /*8990*/  @!PT LDS RZ, [RZ] ;  /* 0x00000000fffff984 */ /* 0x000fe20000000800 */
[----:B------:R-:W-:Y:S01]  /*89a0*/  @!PT LDS RZ, [RZ] ;  /* 0x00000000fffff984 */ /* 0x000fe20000000800 */
[----:B------:R-:W-:Y:S01]  /*89b0*/  @!PT LDS RZ, [RZ] ;  /* 0x00000000fffff984 */ /* 0x000fe20000000800 */
[----:B------:R3:W-:Y:S06]  /*89c0*/  MEMBAR.ALL.CTA ;  /* 0x0000000000007992 */ /* 0x0007ec0000008000 */
[----:B---3--:R-:W3:Y:S02]  /*89d0*/  FENCE.VIEW.ASYNC.S ;  /* 0x00000000000073c6 */ /* 0x008ee40000000000 */
[----:B---3--:R-:W-:Y:S06]  /*89e0*/  BAR.SYNC.DEFER_BLOCKING 0x1, 0x80 ;  /* 0x0042000000007b1d */ /* 0x008fec0000010000 */
        /* <DEDUP_REMOVED lines=12> */
[----:B---3--:R-:W-:Y:S04]  /*8ab0*/  DEPBAR.LE SB0, 0x1 ;  /* 0x000080400000791a */ /* 0x008fe80000000000 */
.L_x_114:
[----:B------:R-:W-:Y:S05]  /*8ac0*/  BSYNC.RECONVERGENT B0 ;  /* 0x0000000000007941 */ /* 0x000fea0003800200 */
.L_x_113:
[----:B------:R-:W-:Y:S01]  /*8ad0*/  BAR.SYNC.DEFER_BLOCKING 0x1, 0x80 ;  /* 0x0042000000007b1d */ /* 0x000fe20000010000 */
[----:B------:R-:W-:Y:S01]  /*8ae0*/  UIADD3 UR4, UPT, UPT, UR42, 0x1, URZ ;  /* 0x000000012a047890 */ /* 0x000fe2000fffe0ff */
[----:B------:R-:W-:Y:S03]  /*8af0*/  MOV R85, RZ ;  /* 0x000000ff00557202 */ /* 0x000fe60000000f00 */
[----:B------:R-:W-:Y:S04]  /*8b00*/  UISETP.NE.AND UP0, UPT, UR4, 0x4, UPT ;  /* 0x000000040400788c */ /* 0x000fe8000bf05270 */
[----:B------:R-:W-:Y:S01]  /*8b10*/  USEL UR40, UR4, URZ, UP0 ;  /* 0x000000ff04287287 */ /* 0x000fe20008000000 */
[----:B------:R3:W-:Y:S01]  /*8b20*/  @P6 SYNCS.ARRIVE.TRANS64.RED.A1T0 RZ, [R14+URZ], RZ ;  /* 0x000000ff0eff69a7 */ /* 0x0007e200081004ff */
[----:B------:R-:W-:Y:S01]  /*8b30*/  BSSY B1, `(.L_x_115) ;  /* 0x000001b000017945 */ /* 0x000fe20003800000 */
[----:B------:R-:W4:Y:S02]  /*8b40*/  @P6 SYNCS.PHASECHK.TRANS64.TRYWAIT P0, [R0+URZ+0x60], R2 ;  /* 0x00006002000065a7 */ /* 0x000f2400080011ff */
[----:B----4-:R-:W-:Y:S01]  /*8b50*/  @P6 SEL R82, RZ, 0x1, !P0 ;  /* 0x00000001ff526807 */ /* 0x010fe20004000000 */
[----:B---3--:R-:W-:Y:S06]  /*8b60*/  @!P6 BRA `(.L_x_116) ;  /* 0x00000000005ce947 */ /* 0x008fec0003800000 */
[----:B------:R-:W-:Y:S01]  /*8b70*/  ISETP.NE.AND P0, PT, R82, RZ, PT ;  /* 0x000000ff5200720c */ /* 0x000fe20003f05270 */
[----:B------:R-:W-:Y:S01]  /*8b80*/  BSSY B0, `(.L_x_117) ;  /* 0x000000b000007945 */ /* 0x000fe20003800000 */
[----:B------:R-:W-:Y:S11]  /*8b90*/  ISETP.NE.AND P1, PT, R83, RZ, PT ;  /* 0x000000ff5300720c */ /* 0x000ff60003f25270 */
[----:B------:R-:W-:Y:S02]  /*8ba0*/  @!UPT UIADD3 URZ, UPT, UPT, URZ, URZ, URZ ;  /* 0x000000fffffff290 */ /* 0x000fe4000fffe0ff */
[C---:B-1----:R-:W-:Y:S01]  /*8bb0*/  @P1 IMAD R5, R81.reuse, 0x2000, R57 ;  /* 0x0000200051051824 */ /* 0x042fe200078e0239 */
[C---:B------:R-:W-:Y:S01]  /*8bc0*/  @P1 LEA R3, R81.reuse, R69, 0xd ;  /* 0x0000004551031211 */ /* 0x040fe200078e68ff */
[C---:B------:R-:W-:Y:S02]  /*8bd0*/  @P1 IMAD R4, R81.reuse, 0x2000, R70 ;  /* 0x0000200051041824 */ /* 0x040fe400078e0246 */
[----:B------:R-:W-:Y:S01]  /*8be0*/  @P1 IMAD R2, R81, 0x2000, R79 ;  /* 0x0000200051021824 */ /* 0x000fe200078e024f */
[----:B------:R-:W-:Y:S06]  /*8bf0*/  @P0 BRA `(.L_x_118) ;  /* 0x00000000000c0947 */ /* 0x000fec0003800000 */
[----:B------:R-:W-:Y:S04]  /*8c00*/  SHF.L.U32 R6, RZ, 0x1f, RZ ;  /* 0x0000001fff067819 */ /* 0x000fe800000006ff */
[----:B------:R-:W1:Y:S02]  /*8c10*/  SYNCS.PHASECHK.TRANS64.TRYWAIT P0, [R0+URZ+0x60], R6 ;  /* 0x00006006000075a7 */ /* 0x000e6400080011ff */
[----:B-1----:R-:W-:Y:S05]  /*8c20*/  @!P0 BRA `(.L_x_119) ;  /* 0x0000003c00b08947 */ /* 0x002fea0003800000 */
.L_x_118:
[----:B------:R-:W-:Y:S05]  /*8c30*/  BSYNC B0 ;  /* 0x0000000000007941 */ /* 0x000fea0003800000 */
.L_x_117:
[----:B------:R-:W-:Y:S01]  /*8c40*/  ISETP.NE.AND P0, PT, R83, RZ, PT ;  /* 0x000000ff5300720c */ /* 0x000fe20003f05270 */
[----:B------:R-:W-:Y:S11]  /*8c50*/  VIADD R81, R81, 0x1 ;  /* 0x0000000151517836 */ /* 0x000ff60000000000 */
[----:B------:R-:W-:Y:S01]  /*8c60*/  @!UPT UIADD3 URZ, UPT, UPT, URZ, URZ, URZ ;  /* 0x000000fffffff290 */ /* 0x000fe2000fffe0ff */
[----:B------:R3:W4:Y:S04]  /*8c70*/  @P0 LDS.128 R44, [R5] ;  /* 0x00000000052c0984 */ /* 0x0007280000000c00 */
[----:B------:R3:W1:Y:S04]  /*8c80*/  @P0 LDS.128 R40, [R4+0x10] ;  /* 0x0000100004280984 */ /* 0x0006680000000c00 */
[----:B------:R3:W1:Y:S04]  /*8c90*/  @P0 LDS.128 R32, [R3+0x20] ;  /* 0x0000200003200984 */ /* 0x0006680000000c00 */
[----:B------:R3:W1:Y:S01]  /*8ca0*/  @P0 LDS.128 R36, [R2+0x30] ;  /* 0x0000300002240984 */ /* 0x0006620000000c00 */
[C---:B------:R-:W-:Y:S04]  /*8cb0*/  ISETP.NE.AND P0, PT, R81.reuse, 0x4, PT ;  /* 0x000000045100780c */ /* 0x040fe80003f05270 */
[----:B------:R-:W-:Y:S02]  /*8cc0*/  SEL R81, R81, RZ, P0 ;  /* 0x000000ff51517207 */ /* 0x000fe40000000000 */
[----:B------:R-:W-:Y:S02]  /*8cd0*/  SEL R85, RZ, 0x1, P0 ;  /* 0x00000001ff557807 */ /* 0x000fe40000000000 */
.L_x_116:
[----:B------:R-:W-:Y:S05]  /*8ce0*/  BSYNC B1 ;  /* 0x0000000000017941 */ /* 0x000fea0003800000 */
.L_x_115:
        /* <DEDUP_REMOVED lines=21> */
.L_x_120:
[----:B---34-:R-:W-:Y:S01]  /*8e40*/  LOP3.LUT R3, R44, 0xffffe000, RZ, 0xc0, !PT ;  /* 0xffffe0002c037812 */ /* 0x018fe200078ec0ff */
        /* <DEDUP_REMOVED lines=8> */
[----:B------:R-:W1:Y:S02]  /*8ed0*/  LDTM.x16 R4, tmem[UR4+0x30] ;  /* 0x00003004000479ee */ /* 0x000e640008240000 */
        /* <DEDUP_REMOVED lines=27> */
[----:B------:R-:W-:Y:S01]  /*9090*/  STS.128 [R57+0x6000], R28 ;  /* 0x0060001c39007388 */ /* 0x000fe20000000c00 */
        /* <DEDUP_REMOVED lines=17> */
[----:B------:R-:W-:Y:S01]  /*91b0*/  STS.128 [R70+0x6010], R16 ;  /* 0x0060101046007388 */ /* 0x000fe20000000c00 */
        /* <DEDUP_REMOVED lines=19> */
[----:B------:R-:W-:Y:S01]  /*92f0*/  @P6 SHF.L.U32 R0, R85, 0x1f, RZ ;  /* 0x0000001f55006819 */ /* 0x000fe200000006ff */
[----:B------:R3:W-:Y:S02]  /*9300*/  STS.128 [R79+0x6030], R8 ;  /* 0x006030084f007388 */ /* 0x0007e40000000c00 */
[----:B------:R-:W-:Y:S05]  /*9310*/  @P6 VIADD R14, R14, 0x80 ;  /* 0x000000800e0e6836 */ /* 0x000fea0000000000 */
[----:B------:R-:W-:Y:S01]  /*9320*/  @P6 PRMT R14, R84, 0x654, R14 ;  /* 0x00000654540e6816 */ /* 0x000fe2000000000e */
[----:B------:R-:W-:Y:S01]  /*9330*/  @!PT LDS RZ, [RZ] ;  /* 0x00000000fffff984 */ /* 0x000fe20000000800 */
[----:B------:R-:W-:Y:S01]  /*9340*/  @!PT LDS RZ, [RZ] ;  /* 0x00000000fffff984 */ /* 0x000fe20000000800 */
[----:B------:R-:W-:Y:S01]  /*9350*/  @!PT LDS RZ, [RZ] ;  /* 0x00000000fffff984 */ /* 0x000fe20000000800 */
[----:B------:R-:W-:Y:S01]  /*9360*/  @!PT LDS RZ, [RZ] ;  /* 0x00000000fffff984 */ /* 0x000fe20000000800 */
[----:B------:R4:W-:Y:S06]  /*9370*/  MEMBAR.ALL.CTA ;  /* 0x0000000000007992 */ /* 0x0009ec0000008000 */
[----:B----4-:R-:W4:Y:S01]  /*9380*/  FENCE.VIEW.ASYNC.S ;  /* 0x00000000000073c6 */ /* 0x010f220000000000 */
[----:B-1----:R-:W-:Y:S01]  /*9390*/  LEA R6, R81, UR49, 0x3 ;  /* 0x0000003151067c11 */ /* 0x002fe2000f8e18ff */
[----:B----4-:R-:W-:Y:S06]  /*93a0*/  BAR.SYNC.DEFER_BLOCKING 0x1, 0x80 ;  /* 0x0042000000007b1d */ /* 0x010fec0000010000 */
        /* <DEDUP_REMOVED lines=13> */
.L_x_122:
[----:B------:R-:W-:Y:S05]  /*9480*/  BSYNC.RECONVERGENT B0 ;  /* 0x0000000000007941 */ /* 0x000fea0003800200 */
.L_x_121:
[----:B------:R-:W-:Y:S01]  /*9490*/  BAR.SYNC.DEFER_BLOCKING 0x1, 0x80 ;  /* 0x0042000000007b1d */ /* 0x000fe20000010000 */
[----:B------:R-:W-:Y:S04]  /*94a0*/  UIADD3 UR4, UPT, UPT, UR40, 0x1, URZ ;  /* 0x0000000128047890 */ /* 0x000fe8000fffe0ff */
[----:B------:R-:W-:Y:S04]  /*94b0*/  UISETP.NE.AND UP0, UPT, UR4, 0x4, UPT ;  /* 0x000000040400788c */ /* 0x000fe8000bf05270 */
[----:B------:R-:W-:Y:S01]  /*94c0*/  USEL UR43, UR4, URZ, UP0 ;  /* 0x000000ff042b7287 */ /* 0x000fe20008000000 */
[----:B------:R1:W-:Y:S01]  /*94d0*/  @P6 SYNCS.ARRIVE.TRANS64.RED.A1T0 RZ, [R14+URZ], RZ ;  /* 0x000000ff0eff69a7 */ /* 0x0003e200081004ff */
[----:B------:R-:W-:Y:S01]  /*94e0*/  BSSY B1, `(.L_x_123) ;  /* 0x000001c000017945 */ /* 0x000fe20003800000 */
[----:B------:R-:W4:Y:S02]  /*94f0*/  @P6 SYNCS.PHASECHK.TRANS64.TRYWAIT P0, [R6+URZ+0x60], R0 ;  /* 0x00006000060065a7 */ /* 0x000f2400080011ff */
[----:B----4-:R-:W-:Y:S01]  /*9500*/  @P6 SEL R82, RZ, 0x1, !P0 ;  /* 0x00000001ff526807 */ /* 0x010fe20004000000 */
        /* <DEDUP_REMOVED lines=10> */
[----:B------:R-:W-:Y:S04]  /*95b0*/  SHF.L.U32 R5, R85, 0x1f, RZ ;  /* 0x0000001f55057819 */ /* 0x000fe800000006ff */
[----:B------:R-:W1:Y:S02]  /*95c0*/  SYNCS.PHASECHK.TRANS64.TRYWAIT P0, [R6+URZ+0x60], R5 ;  /* 0x00006005060075a7 */ /* 0x000e6400080011ff */
[----:B-1----:R-:W-:Y:S05]  /*95d0*/  @!P0 BRA `(.L_x_127) ;  /* 0x0000003400588947 */ /* 0x002fea0003800000 */
.L_x_126:
[----:B------:R-:W-:Y:S05]  /*95e0*/  BSYNC B0 ;  /* 0x0000000000007941 */ /* 0x000fea0003800000 */
.L_x_125:
[----:B------:R-:W-:Y:S01]  /*95f0*/  ISETP.NE.AND P0, PT, R83, RZ, PT ;  /* 0x000000ff5300720c */ /* 0x000fe20003f05270 */
[----:B------:R-:W-:Y:S11]  /*9600*/  VIADD R81, R81, 0x1 ;  /* 0x0000000151517836 */ /* 0x000ff60000000000 */
[----:B------:R-:W-:Y:S01]  /*9610*/  @!UPT UIADD3 URZ, UPT, UPT, URZ, URZ, URZ ;  /* 0x000000fffffff290 */ /* 0x000fe2000fffe0ff */
[----:B------:R-:W4:Y:S04]  /*9620*/  @P0 LDS.128 R44, [R4] ;  /* 0x00000000042c0984 */ /* 0x000f280000000c00 */
[----:B------:R-:W1:Y:S04]  /*9630*/  @P0 LDS.128 R40, [R3+0x10] ;  /* 0x0000100003280984 */ /* 0x000e680000000c00 */
[----:B------:R-:W1:Y:S04]  /*9640*/  @P0 LDS.128 R32, [R2+0x20] ;  /* 0x0000200002200984 */ /* 0x000e680000000c00 */
[----:B------:R5:W1:Y:S01]  /*9650*/  @P0 LDS.128 R36, [R0+0x30] ;  /* 0x0000300000240984 */ /* 0x000a620000000c00 */
[C---:B------:R-:W-:Y:S04]  /*9660*/  ISETP.NE.AND P0, PT, R81.reuse, 0x4, PT ;  /* 0x000000045100780c */ /* 0x040fe80003f05270 */
[----:B------:R-:W-:Y:S02]  /*9670*/  SEL R81, R81, RZ, P0 ;  /* 0x000000ff51517207 */ /* 0x000fe40000000000 */
[----:B-----5:R-:W-:Y:S04]  /*9680*/  SEL R0, RZ, 0x1, P0 ;  /* 0x00000001ff007807 */ /* 0x020fe80000000000 */
[----:B------:R-:W-:Y:S02]  /*9690*/  LOP3.LUT R85, R85, R0, RZ, 0x3c, !PT ;  /* 0x0000000055557212 */ /* 0x000fe400078e3cff */
.L_x_124:
[----:B------:R-:W-:Y:S05]  /*96a0*/  BSYNC B1 ;  /* 0x0000000000017941 */ /* 0x000fea0003800000 */
.L_x_123:
[----:B------:R-:W-:Y:S05]  /*96b0*/  VIADD R0, R25, 0x40 ;  /* 0x0000004019007836 */ /* 0x000fea0000000000 */
[----:B------:R-:W-:Y:S04]  /*96c0*/  SHF.R.U32.HI R0, RZ, 0x15, R0 ;  /* 0x00000015ff007819 */ /* 0x000fe80000011600 */
[----:B------:R-:W-:Y:S11]  /*96d0*/  LOP3.LUT P0, RZ, R0, 0x3, R61, 0x48, !PT ;  /* 0x0000000300ff7812 */ /* 0x000ff6000780483d */
[----:B------:R-:W-:Y:S02]  /*96e0*/  @!UPT UIADD3 URZ, UPT, UPT, URZ, URZ, URZ ;  /* 0x000000fffffff290 */ /* 0x000fe4000fffe0ff */
[----:B------:R-:W-:Y:S05]  /*96f0*/  @!P0 BRA `(.L_x_128) ;  /* 0x0000000000408947 */ /* 0x000fea0003800000 */
[----:B------:R-:W1:Y:S01]  /*9700*/  LDCU.64 UR8, c[0x4][0x70] ;  /* 0x01000e00ff0877ac */ /* 0x000e620008000a00 */
[----:B------:R-:W-:Y:S01]  /*9710*/  MOV R3, 0x0 ;  /* 0x0000000000037802 */ /* 0x000fe20000000f00 */
[----:B------:R-:W-:Y:S02]  /*9720*/  HFMA2 R12, -RZ, RZ, 0, 5.9604644775390625e-08 ;  /* 0x00000001ff0c7431 */ /* 0x000fe400000001ff */
[----:B---3--:R-:W-:Y:S02]  /*9730*/  IMAD.MOV.U32 R8, RZ, RZ, 0x192 ;  /* 0x00000192ff087424 */ /* 0x008fe400078e00ff */
        /* <DEDUP_REMOVED lines=12> */
.L_x_128:
[----:B----4-:R-:W-:Y:S01]  /*9800*/  LOP3.LUT R3, R44, 0xffffe000, RZ, 0xc0, !PT ;  /* 0xffffe0002c037812 */ /* 0x010fe200078ec0ff */
[----:B------:R-:W-:Y:S05]  /*9810*/  WARPSYNC.ALL ;  /* 0x0000000000007948 */ /* 0x000fea0003800000 */
[----:B------:R-:W-:Y:S01]  /*9820*/  R2UR UR4, R25 ;  /* 0x00000000190472ca */ /* 0x000fe200000e0000 */
[----:B------:R-:W-:Y:S01]  /*9830*/  BSSY.RECONVERGENT B0, `(.L_x_129) ;  /* 0x0000063000007945 */ /* 0x000fe20003800200 */
[----:B-1----:R-:W-:Y:S02]  /*9840*/  LOP3.LUT R20, R40, 0xffffe000, RZ, 0xc0, !PT ;  /* 0xffffe00028147812 */ /* 0x002fe400078ec0ff */
[----:B------:R-:W-:Y:S02]  /*9850*/  LOP3.LUT R21, R41, 0xffffe000, RZ, 0xc0, !PT ;  /* 0xffffe00029157812 */ /* 0x000fe400078ec0ff */
[----:B------:R-:W-:Y:S02]  /*9860*/  LOP3.LUT R26, R42, 0xffffe000, RZ, 0xc0, !PT ;  /* 0xffffe0002a1a7812 */ /* 0x000fe400078ec0ff */
[----:B------:R-:W-:Y:S02]  /*9870*/  ISETP.NE.AND P6, PT, R78, RZ, PT ;  /* 0x000000ff4e00720c */ /* 0x000fe40003fc5270 */
[----:B------:R-:W-:Y:S03]  /*9880*/  ISETP.NE.AND P0, PT, R59, RZ, PT ;  /* 0x000000ff3b00720c */ /* 0x000fe60003f05270 */
[----:B---3--:R-:W1:Y:S02]  /*9890*/  LDTM.x16 R4, tmem[UR4+0x40] ;  /* 0x00004004000479ee */ /* 0x008e640008240000 */
        /* <DEDUP_REMOVED lines=27> */
[----:B------:R-:W-:Y:S01]  /*9a50*/  STS.128 [R57], R28 ;  /* 0x0000001c39007388 */ /* 0x000fe20000000c00 */
        /* <DEDUP_REMOVED lines=50> */
[----:B------:R-:W-:Y:S01]  /*9d80*/  UIADD3 UR4, UPT, UPT, UR49, 0x200, URZ ;  /* 0x0000020031047890 */ /* 0x000fe2000fffe0ff */
[----:B------:R-:W-:Y:S01]  /*9d90*/  R2UR UR10, R75 ;  /* 0x000000004b0a72ca */ /* 0x000fe200000e0000 */
[----:B------:R-:W-:Y:S01]  /*9da0*/  UIADD3 UR9, UPT, UPT, UR41, 0x40, URZ ;  /* 0x0000004029097890 */ /* 0x000fe2000fffe0ff */
        /* <DEDUP_REMOVED lines=10> */
[----:B-1----:R-:W-:Y:S04]  /*9e50*/  DEPBAR.LE SB0, 0x1 ;  /* 0x000080400000791a */ /* 0x002fe80000000000 */
.L_x_130:
[----:B------:R-:W-:Y:S05]  /*9e60*/  BSYNC.RECONVERGENT B0 ;  /* 0x0000000000007941 */ /* 0x000fea0003800200 */
.L_x_129:
        /* <DEDUP_REMOVED lines=21> */
.L_x_134:
[----:B------:R-:W-:Y:S05]  /*9fc0*/  BSYNC B0 ;  /* 0x0000000000007941 */ /* 0x000fea0003800000 */
.L_x_133:
        /* <DEDUP_REMOVED lines=11> */
.L_x_132:
[----:B------:R-:W-:Y:S05]  /*a080*/  BSYNC B1 ;  /* 0x0000000000017941 */ /* 0x000fea0003800000 */
.L_x_131:
        /* <DEDUP_REMOVED lines=21> */
.L_x_136:
        /* <DEDUP_REMOVED lines=100> */
.L_x_138:
[----:B------:R-:W-:Y:S05]  /*a820*/  BSYNC.RECONVERGENT B0 ;  /* 0x0000000000007941 */ /* 0x000fea0003800200 */
.L_x_137:
        /* <DEDUP_REMOVED lines=21> */
.L_x_142:
[----:B------:R-:W-:Y:S05]  /*a980*/  BSYNC B0 ;  /* 0x0000000000007941 */ /* 0x000fea0003800000 */
.L_x_141:
        /* <DEDUP_REMOVED lines=11> */
.L_x_140:
[----:B------:R-:W-:Y:S05]  /*aa40*/  BSYNC B1 ;  /* 0x0000000000017941 */ /* 0x000fea0003800000 */
.L_x_139:
        /* <DEDUP_REMOVED lines=21> */
.L_x_144:
        /* <DEDUP_REMOVED lines=77> */
[----:B------:R-:W-:Y:S01]  /*b070*/  @P6 SHF.L.U32 R2, R85, 0x1f, RZ ;  /* 0x0000001f55026819 */ /* 0x000fe200000006ff */
        /* <DEDUP_REMOVED lines=22> */
.L_x_146:
[----:B------:R-:W-:Y:S05]  /*b1e0*/  BSYNC.RECONVERGENT B0 ;  /* 0x0000000000007941 */ /* 0x000fea0003800200 */
.L_x_145:
        /* <DEDUP_REMOVED lines=18> */
[----:B------:R-:W-:Y:S04]  /*b310*/  SHF.L.U32 R85, R85, 0x1f, RZ ;  /* 0x0000001f55557819 */ /* 0x000fe800000006ff */
[----:B------:R-:W1:Y:S02]  /*b320*/  SYNCS.PHASECHK.TRANS64.TRYWAIT P0, [R0+URZ+0x60], R85 ;  /* 0x00006055000075a7 */ /* 0x000e6400080011ff */
[----:B-1----:R-:W-:Y:S05]  /*b330*/  @!P0 BRA `(.L_x_151) ;  /* 0x00000018003c8947 */ /* 0x002fea0003800000 */
.L_x_150:
[----:B------:R-:W-:Y:S05]  /*b340*/  BSYNC B0 ;  /* 0x0000000000007941 */ /* 0x000fea0003800000 */
.L_x_149:
[----:B------:R-:W-:Y:S11]  /*b350*/  ISETP.NE.AND P0, PT, R83, RZ, PT ;  /* 0x000000ff5300720c */ /* 0x000ff60003f05270 */
[----:B------:R-:W-:Y:S02]  /*b360*/  @!UPT UIADD3 URZ, UPT, UPT, URZ, URZ, URZ ;  /* 0x000000fffffff290 */ /* 0x000fe4000fffe0ff */
[----:B------:R3:W4:Y:S04]  /*b370*/  @P0 LDS.128 R44, [R4] ;  /* 0x00000000042c0984 */ /* 0x0007280000000c00 */
[----:B------:R3:W1:Y:S04]  /*b380*/  @P0 LDS.128 R40, [R3+0x10] ;  /* 0x0000100003280984 */ /* 0x0006680000000c00 */
[----:B------:R3:W1:Y:S04]  /*b390*/  @P0 LDS.128 R32, [R2+0x20] ;  /* 0x0000200002200984 */ /* 0x0006680000000c00 */
[----:B------:R3:W1:Y:S02]  /*b3a0*/  @P0 LDS.128 R36, [R81+0x30] ;  /* 0x0000300051240984 */ /* 0x0006640000000c00 */
.L_x_148:
[----:B------:R-:W-:Y:S05]  /*b3b0*/  BSYNC B1 ;  /* 0x0000000000017941 */ /* 0x000fea0003800000 */
.L_x_147:
        /* <DEDUP_REMOVED lines=21> */
.L_x_152:
[----:B------:R-:W-:Y:S01]  /*b510*/  ISETP.NE.AND P0, PT, R59, RZ, PT ;  /* 0x000000ff3b00720c */ /* 0x000fe20003f05270 */
[----:B------:R-:W-:Y:S05]  /*b520*/  WARPSYNC.ALL ;  /* 0x0000000000007948 */ /* 0x000fea0003800000 */
[----:B------:R-:W-:Y:S01]  /*b530*/  R2UR UR4, R25 ;  /* 0x00000000190472ca */ /* 0x000fe200000e0000 */
[----:B------:R-:W1:Y:S01]  /*b540*/  S2UR UR5, SR_CgaCtaId ;  /* 0x00000000000579c3 */ /* 0x000e620000008800 */
[----:B----4-:R-:W-:Y:S01]  /*b550*/  LOP3.LUT R0, R44, 0xffffe000, RZ, 0xc0, !PT ;  /* 0xffffe0002c007812 */ /* 0x010fe200078ec0ff */
[----:B------:R-:W-:Y:S01]  /*b560*/  BSSY.RECONVERGENT B0, `(.L_x_153) ;  /* 0x000005e000007945 */ /* 0x000fe20003800200 */
[----:B---3--:R-:W-:Y:S02]  /*b570*/  LOP3.LUT R2, R45, 0xffffe000, RZ, 0xc0, !PT ;  /* 0xffffe0002d027812 */ /* 0x008fe400078ec0ff */
[----:B------:R-:W-:Y:S02]  /*b580*/  LOP3.LUT R3, R46, 0xffffe000, RZ, 0xc0, !PT ;  /* 0xffffe0002e037812 */ /* 0x000fe400078ec0ff */
[----:B------:R-:W-:Y:S02]  /*b590*/  LOP3.LUT R20, R47, 0xffffe000, RZ, 0xc0, !PT ;  /* 0xffffe0002f147812 */ /* 0x000fe400078ec0ff */
[----:B------:R-:W-:Y:S02]  /*b5a0*/  LOP3.LUT R21, R40, 0xffffe000, RZ, 0xc0, !PT ;  /* 0xffffe00028157812 */ /* 0x000fe400078ec0ff */
[----:B------:R-:W-:Y:S01]  /*b5b0*/  LOP3.LUT R25, R41, 0xffffe000, RZ, 0xc0, !PT ;  /* 0xffffe00029197812 */ /* 0x000fe200078ec0ff */
[----:B------:R-:W3:Y:S01]  /*b5c0*/  LDTM.x16 R4, tmem[UR4+0x70] ;  /* 0x00007004000479ee */ /* 0x000ee20008240000 */
[----:B------:R-:W-:Y:S01]  /*b5d0*/  R2UR UR4, R80 ;  /* 0x00000000500472ca */ /* 0x000fe200000e0000 */
[----:B------:R-:W-:Y:S01]  /*b5e0*/  NOP ;  /* 0x0000000000007918 */ /* 0x000fe20000000000 */
[----:B------:R-:W-:Y:S02]  /*b5f0*/  LOP3.LUT R26, R42, 0xffffe000, RZ, 0xc0, !PT ;  /* 0xffffe0002a1a7812 */ /* 0x000fe400078ec0ff */
[----:B------:R-:W-:Y:S02]  /*b600*/  LOP3.LUT R28, R43, 0xffffe000, RZ, 0xc0, !PT ;  /* 0xffffe0002b1c7812 */ /* 0x000fe400078ec0ff */
[----:B------:R-:W-:Y:S02]  /*b610*/  LOP3.LUT R29, R32, 0xffffe000, RZ, 0xc0, !PT ;  /* 0xffffe000201d7812 */ /* 0x000fe400078ec0ff */
[----:B------:R-:W-:Y:S02]  /*b620*/  LOP3.LUT R30, R33, 0xffffe000, RZ, 0xc0, !PT ;  /* 0xffffe000211e7812 */ /* 0x000fe400078ec0ff */
[----:B------:R-:W-:Y:S02]  /*b630*/  LOP3.LUT R31, R34, 0xffffe000, RZ, 0xc0, !PT ;  /* 0xffffe000221f7812 */ /* 0x000fe400078ec0ff */
[----:B------:R-:W-:Y:S01]  /*b640*/  LOP3.LUT R32, R35, 0xffffe000, RZ, 0xc0, !PT ;  /* 0xffffe00023207812 */ /* 0x000fe200078ec0ff */
[----:B------:R-:W-:Y:S01]  /*b650*/  UIADD3 UR4, UPT, UPT, UR4, 0xd0, URZ ;  /* 0x000000d004047890 */ /* 0x000fe2000fffe0ff */
[----:B------:R-:W-:Y:S02]  /*b660*/  LOP3.LUT R33, R36, 0xffffe000, RZ, 0xc0, !PT ;  /* 0xffffe00024217812 */ /* 0x000fe400078ec0ff */
[----:B------:R-:W-:Y:S02]  /*b670*/  LOP3.LUT R34, R37, 0xffffe000, RZ, 0xc0, !PT ;  /* 0xffffe00025227812 */ /* 0x000fe400078ec0ff */
[----:B------:R-:W-:Y:S02]  /*b680*/  LOP3.LUT R35, R38, 0xffffe000, RZ, 0xc0, !PT ;  /* 0xffffe00026237812 */ /* 0x000fe400078ec0ff */
[----:B------:R-:W-:Y:S01]  /*b690*/  LOP3.LUT R36, R39, 0xffffe000, RZ, 0xc0, !PT ;  /* 0xffffe00027247812 */ /* 0x000fe200078ec0ff */
[C---:B---3--:R-:W-:Y:S01]  /*b6a0*/  FMUL R4, R24.reuse, R4 ;  /* 0x0000000418047220 */ /* 0x048fe20000400000 */
[C---:B------:R-:W-:Y:S01]  /*b6b0*/  FMUL R5, R24.reuse, R5 ;  /* 0x0000000518057220 */ /* 0x040fe20000400000 */
[C---:B------:R-:W-:Y:S01]  /*b6c0*/  FMUL R6, R24.reuse, R6 ;  /* 0x0000000618067220 */ /* 0x040fe20000400000 */
[C---:B------:R-:W-:Y:S01]  /*b6d0*/  FMUL R7, R24.reuse, R7 ;  /* 0x0000000718077220 */ /* 0x040fe20000400000 */
[C---:B------:R-:W-:Y:S01]  /*b6e0*/  FFMA R4, R27.reuse, R0, R4 ;  /* 0x000000001b047223 */ /* 0x040fe20000000004 */
[C---:B------:R-:W-:Y:S01]  /*b6f0*/  FFMA R5, R27.reuse, R2, R5 ;  /* 0x000000021b057223 */ /* 0x040fe20000000005 */
[C---:B------:R-:W-:Y:S01]  /*b700*/  FFMA R6, R27.reuse, R3, R6 ;  /* 0x000000031b067223 */ /* 0x040fe20000000006 */
[C---:B------:R-:W-:Y:S01]  /*b710*/  FFMA R7, R27.reuse, R20, R7 ;  /* 0x000000141b077223 */ /* 0x040fe20000000007 */
[----:B-1----:R-:W-:Y:S01]  /*b720*/  UPRMT UR4, UR5, 0x654, UR4 ;  /* 0x0000065405047896 */ /* 0x002fe20008000004 */
[C---:B------:R-:W-:Y:S01]  /*b730*/  FMUL R8, R24.reuse, R8 ;  /* 0x0000000818087220 */ /* 0x040fe20000400000 */
[C---:B------:R-:W-:Y:S01]  /*b740*/  FMUL R9, R24.reuse, R9 ;  /* 0x0000000918097220 */ /* 0x040fe20000400000 */
[C---:B------:R-:W-:Y:S01]  /*b750*/  FMUL R10, R24.reuse, R10 ;  /* 0x0000000a180a7220 */ /* 0x040fe20000400000 */
[C---:B------:R-:W-:Y:S01]  /*b760*/  FMUL R11, R24.reuse, R11 ;  /* 0x0000000b180b7220 */ /* 0x040fe20000400000 */
[----:B------:R-:W-:Y:S01]  /*b770*/  F2FP.TF32.F32.PACK_B R4, R4 ;  /* 0x00000004ff04723e */ /* 0x000fe200024050ff */
[C---:B------:R-:W-:Y:S01]  /*b780*/  FFMA R8, R27.reuse, R21, R8 ;  /* 0x000000151b087223 */ /* 0x040fe20000000008 */
[----:B------:R-:W-:Y:S01]  /*b790*/  F2FP.TF32.F32.PACK_B R5, R5 ;  /* 0x00000005ff05723e */ /* 0x000fe200024050ff */
[C---:B------:R-:W-:Y:S01]  /*b7a0*/  FFMA R9, R27.reuse, R25, R9 ;  /* 0x000000191b097223 */ /* 0x040fe20000000009 */
[----:B------:R-:W-:Y:S01]  /*b7b0*/  F2FP.TF32.F32.PACK_B R6, R6 ;  /* 0x00000006ff06723e */ /* 0x000fe200024050ff */
[C---:B------:R-:W-:Y:S01]  /*b7c0*/  FFMA R10, R27.reuse, R26, R10 ;  /* 0x0000001a1b0a7223 */ /* 0x040fe2000000000a */
[----:B------:R-:W-:Y:S01]  /*b7d0*/  F2FP.TF32.F32.PACK_B R7, R7 ;  /* 0x00000007ff07723e */ /* 0x000fe200024050ff */
[C---:B------:R-:W-:Y:S01]  /*b7e0*/  FFMA R11, R27.reuse, R28, R11 ;  /* 0x0000001c1b0b7223 */ /* 0x040fe2000000000b */
[C---:B------:R-:W-:Y:S01]  /*b7f0*/  FMUL R12, R24.reuse, R12 ;  /* 0x0000000c180c7220 */ /* 0x040fe20000400000 */
[----:B------:R-:W-:Y:S01]  /*b800*/  SYNCS.ARRIVE.TRANS64.RED.A1T0 RZ, [UR4], RZ ;  /* 0x000000ffffff79a7 */ /* 0x000fe20008100404 */
[----:B------:R-:W-:Y:S01]  /*b810*/  F2FP.TF32.F32.PACK_B R8, R8 ;  /* 0x00000008ff08723e */ /* 0x000fe200024050ff */
[----:B------:R1:W-:Y:S01]  /*b820*/  STS.128 [R57+0x6000], R4 ;  /* 0x0060000439007388 */ /* 0x0003e20000000c00 */
        /* <DEDUP_REMOVED lines=9> */
[C---:B------:R-:W-:Y:S01]  /*b8c0*/  FFMA R15, R27.reuse, R32, R15 ;  /* 0x000000201b0f7223 */ /* 0x040fe2000000000f */
[C---:B------:R-:W-:Y:S01]  /*b8d0*/  FMUL R16, R24.reuse, R16 ;  /* 0x0000001018107220 */ /* 0x040fe20000400000 */
[----:B------:R-:W-:Y:S01]  /*b8e0*/  F2FP.TF32.F32.PACK_B R12, R12 ;  /* 0x0000000cff0c723e */ /* 0x000fe200024050ff */
[----:B------:R1:W-:Y:S01]  /*b8f0*/  STS.128 [R70+0x6010], R8 ;  /* 0x0060100846007388 */ /* 0x0003e20000000c00 */
[C---:B------:R-:W-:Y:S01]  /*b900*/  FMUL R17, R24.reuse, R17 ;  /* 0x0000001118117220 */ /* 0x040fe20000400000 */
[C---:B------:R-:W-:Y:S01]  /*b910*/  FMUL R18, R24.reuse, R18 ;  /* 0x0000001218127220 */ /* 0x040fe20000400000 */
[----:B------:R-:W-:Y:S01]  /*b920*/  FMUL R19, R24, R19 ;  /* 0x0000001318137220 */ /* 0x000fe20000400000 */
[----:B------:R-:W-:Y:S01]  /*b930*/  F2FP.TF32.F32.PACK_B R13, R13 ;  /* 0x0000000dff0d723e */ /* 0x000fe200024050ff */
[C---:B------:R-:W-:Y:S01]  /*b940*/  FFMA R16, R27.reuse, R33, R16 ;  /* 0x000000211b107223 */ /* 0x040fe20000000010 */
[----:B------:R-:W-:Y:S01]  /*b950*/  F2FP.TF32.F32.PACK_B R14, R14 ;  /* 0x0000000eff0e723e */ /* 0x000fe200024050ff */
[C---:B------:R-:W-:Y:S01]  /*b960*/  FFMA R17, R27.reuse, R34, R17 ;  /* 0x000000221b117223 */ /* 0x040fe20000000011 */
[----:B------:R-:W-:Y:S01]  /*b970*/  F2FP.TF32.F32.PACK_B R15, R15 ;  /* 0x0000000fff0f723e */ /* 0x000fe200024050ff */
[C---:B------:R-:W-:Y:S01]  /*b980*/  FFMA R18, R27.reuse, R35, R18 ;  /* 0x000000231b127223 */ /* 0x040fe20000000012 */
[----:B------:R-:W-:Y:S01]  /*b990*/  FFMA R19, R27, R36, R19 ;  /* 0x000000241b137223 */ /* 0x000fe20000000013 */
[----:B------:R-:W-:Y:S02]  /*b9a0*/  F2FP.TF32.F32.PACK_B R16, R16 ;  /* 0x00000010ff10723e */ /* 0x000fe400024050ff */
[----:B------:R1:W-:Y:S01]  /*b9b0*/  STS.128 [R69+0x6020], R12 ;  /* 0x0060200c45007388 */ /* 0x0003e20000000c00 */
[----:B------:R-:W-:Y:S02]  /*b9c0*/  F2FP.TF32.F32.PACK_B R17, R17 ;  /* 0x00000011ff11723e */ /* 0x000fe400024050ff */
        /* <DEDUP_REMOVED lines=23> */
.L_x_154:
[----:B------:R-:W-:Y:S05]  /*bb40*/  BSYNC.RECONVERGENT B0 ;  /* 0x0000000000007941 */ /* 0x000fea0003800200 */
.L_x_153:
[----:B------:R-:W-:Y:S01]  /*bb50*/  BAR.SYNC.DEFER_BLOCKING 0x1, 0x80 ;  /* 0x0042000000007b1d */ /* 0x000fe20000010000 */
[----:B------:R-:W-:Y:S01]  /*bb60*/  UISETP.NE.AND UP0, UPT, UR53, -0x8, UPT ;  /* 0xfffffff83500788c */ /* 0x000fe2000bf05270 */
[----:B------:R-:W-:Y:S08]  /*bb70*/  IADD3 R22, PT, PT, R22, 0x1, RZ ;  /* 0x0000000116167810 */ /* 0x000ff00007ffe0ff */
[----:B------:R-:W-:Y:S05]  /*bb80*/  BRA.U !UP0, `(.L_x_155) ;  /* 0x0000000108247547 */ /* 0x000fea000b800000 */
[----:B------:R-:W-:Y:S01]  /*bb90*/  ISETP.NE.AND P0, PT, R78, RZ, PT ;  /* 0x000000ff4e00720c */ /* 0x000fe20003f05270 */
[----:B------:R-:W-:Y:S01]  /*bba0*/  IMAD.U32 R0, RZ, RZ, UR50 ;  /* 0x00000032ff007e24 */ /* 0x000fe2000f8e00ff */
[----:B------:R-:W-:Y:S04]  /*bbb0*/  UIADD3 UR4, UPT, UPT, UR50, 0x1, URZ ;  /* 0x0000000132047890 */ /* 0x000fe8000fffe0ff */
[----:B------:R-:W-:Y:S04]  /*bbc0*/  UISETP.NE.AND UP0, UPT, UR4, 0x4, UPT ;  /* 0x000000040400788c */ /* 0x000fe8000bf05270 */
[----:B------:R-:W-:Y:S03]  /*bbd0*/  USEL UR50, UR4, URZ, UP0 ;  /* 0x000000ff04327287 */ /* 0x000fe60008000000 */
[----:B------:R-:W-:Y:S05]  /*bbe0*/  @P0 LEA R0, R0, UR49, 0x3 ;  /* 0x0000003100000c11 */ /* 0x000fea000f8e18ff */
[----:B------:R-:W-:Y:S05]  /*bbf0*/  @P0 VIADD R0, R0, 0x80 ;  /* 0x0000008000000836 */ /* 0x000fea0000000000 */
[----:B------:R-:W-:Y:S04]  /*bc00*/  @P0 PRMT R0, R84, 0x654, R0 ;  /* 0x0000065454000816 */ /* 0x000fe80000000000 */
[----:B------:R3:W-:Y:S03]  /*bc10*/  @P0 SYNCS.ARRIVE.TRANS64.RED.A1T0 RZ, [R0+URZ], RZ ;  /* 0x000000ff00ff09a7 */ /* 0x0007e600081004ff */
.L_x_155:
[----:B------:R-:W-:Y:S01]  /*bc20*/  R2UR UR4, R77 ;  /* 0x000000004d0472ca */ /* 0x000fe200000e0000 */
[----:B------:R-:W-:Y:S01]  /*bc30*/  UIADD3 UR53, UPT, UPT, UR53, 0x8, URZ ;  /* 0x0000000835357890 */ /* 0x000fe2000fffe0ff */
[----:B------:R-:W-:Y:S02]  /*bc40*/  R2UR UR5, R53 ;  /* 0x00000000350572ca */ /* 0x000fe400000e0000 */
[----:B------:R-:W-:Y:S02]  /*bc50*/  R2UR UR52, R71 ;  /* 0x00000000473472ca */ /* 0x000fe400000e0000 */
[C---:B------:R-:W-:Y:S02]  /*bc60*/  ISETP.NE.AND P0, PT, R22.reuse, 0x2, PT ;  /* 0x000000021600780c */ /* 0x040fe40003f05270 */
[----:B------:R-:W-:Y:S02]  /*bc70*/  LOP3.LUT R55, R55, 0x1, RZ, 0x3c, !PT ;  /* 0x0000000137377812 */ /* 0x000fe400078e3cff */
[----:B---3--:R-:W-:Y:S02]  /*bc80*/  SEL R0, RZ, 0x1, P0 ;  /* 0x00000001ff007807 */ /* 0x008fe40000000000 */
[----:B------:R-:W-:Y:S01]  /*bc90*/  SEL R22, R22, RZ, P0 ;  /* 0x000000ff16167207 */ /* 0x000fe20000000000 */
[----:B------:R-:W-:Y:S01]  /*bca0*/  UISETP.NE.AND UP0, UPT, UR4, URZ, UPT ;  /* 0x000000ff0400728c */ /* 0x000fe2000bf05270 */
[----:B------:R-:W-:Y:S01]  /*bcb0*/  R2UR UR4, R54 ;  /* 0x00000000360472ca */ /* 0x000fe200000e0000 */
[----:B------:R-:W-:Y:S01]  /*bcc0*/  UIADD3 UR20, UPT, UPT, UR36, UR5, URZ ;  /* 0x0000000524147290 */ /* 0x000fe2000fffe0ff */
[----:B------:R-:W-:Y:S11]  /*bcd0*/  LOP3.LUT R56, R56, R0, RZ, 0x3c, !PT ;  /* 0x0000000038387212 */ /* 0x000ff600078e3cff */
[----:B------:R-:W-:Y:S01]  /*bce0*/  UIADD3 UR51, UPT, UPT, UR37, UR4, URZ ;  /* 0x0000000425337290 */ /* 0x000fe2000fffe0ff */
[----:B------:R-:W-:Y:S11]  /*bcf0*/  BRA.U UP0, `(.L_x_156) ;  /* 0xffffffa100807547 */ /* 0x000ff6000b83ffff */
[----:B------:R-:W-:-:S13]  /*bd00*/  R2UR UR4, R68 ;  /* 0x00000000440472ca */ /* 0x000fda00000e0000 */
[----:B------:R-:W-:-:S09]  /*bd10*/  UISETP.NE.AND UP0, UPT, UR4, URZ, UPT ;  /* 0x000000ff0400728c */ /* 0x000fd2000bf05270 */
[----:B------:R-:W-:Y:S05]  /*bd20*/  BRA.U !UP0, `(.L_x_157) ;  /* 0x0000000108487547 */ /* 0x000fea000b800000 */
[----:B------:R-:W3:Y:S02]  /*bd30*/  LDCU.64 UR4, c[0x0][0x990] ;  /* 0x00013200ff0477ac */ /* 0x000ee40008000a00 */
[----:B---3--:R-:W-:-:S04]  /*bd40*/  UISETP.NE.U32.AND UP0, UPT, UR4, URZ, UPT ;  /* 0x000000ff0400728c */ /* 0x008fc8000bf05070 */
[----:B------:R-:W-:-:S09]  /*bd50*/  UISETP.NE.AND.EX UP0, UPT, UR5, URZ, UPT, UP0 ;  /* 0x000000ff0500728c */ /* 0x000fd2000bf05300 */
[----:B------:R-:W-:Y:S05]  /*bd60*/  BRA.U UP0, `(.L_x_158) ;  /* 0x00000001000c7547 */ /* 0x000fea000b800000 */
[----:B------:R-:W-:-:S13]  /*bd70*/  FSETP.NEU.AND P0, PT, R27, RZ, PT ;  /* 0x000000ff1b00720b */ /* 0x000fda0003f0d000 */
[----:B------:R-:W-:Y:S05]  /*bd80*/  @!P0 EXIT ;  /* 0x000000000000894d */ /* 0x000fea0003800000 */
[----:B------:R-:W-:Y:S05]  /*bd90*/  BRA `(.L_x_157) ;  /* 0x00000000002c7947 */ /* 0x000fea0003800000 */
.L_x_158:
[----:B------:R-:W-:Y:S01]  /*bda0*/  ISETP.NE.AND P0, PT, R76, RZ, PT ;  /* 0x000000ff4c00720c */ /* 0x000fe20003f05270 */
[----:B------:R-:W-:-:S12]  /*bdb0*/  BSSY.RECONVERGENT B0, `(.L_x_157) ;  /* 0x0000009000007945 */ /* 0x000fd80003800200 */
[----:B------:R-:W-:Y:S05]  /*bdc0*/  @P0 BRA `(.L_x_159) ;  /* 0x0000000000140947 */ /* 0x000fea0003800000 */
[----:B------:R-:W3:Y:S02]  /*bdd0*/  LDCU.64 UR4, c[0x0][0x988] ;  /* 0x00013100ff0477ac */ /* 0x000ee40008000a00 */
[----:B---3--:R-:W-:-:S04]  /*bde0*/  ISETP.NE.U32.AND P0, PT, RZ, UR4, PT ;  /* 0x00000004ff007c0c */ /* 0x008fc8000bf05070 */
[----:B------:R-:W-:-:S13]  /*bdf0*/  ISETP.NE.AND.EX P0, PT, RZ, UR5, PT, P0 ;  /* 0x00000005ff007c0c */ /* 0x000fda000bf05300 */
[----:B------:R-:W-:Y:S05]  /*be00*/  @!P0 EXIT ;  /* 0x000000000000894d */ /* 0x000fea0003800000 */
[----:B------:R-:W-:Y:S05]  /*be10*/  BRA `(.L_x_160) ;  /* 0x0000000000087947 */ /* 0x000fea0003800000 */
.L_x_159:
[----:B------:R-:W-:-:S13]  /*be20*/  FSETP.NEU.AND P0, PT, R27, RZ, PT ;  /* 0x000000ff1b00720b */ /* 0x000fda0003f0d000 */
[----:B------:R-:W-:Y:S05]  /*be30*/  @!P0 EXIT ;  /* 0x000000000000894d */ /* 0x000fea0003800000 */
.L_x_160:
[----:B------:R-:W-:Y:S05]  /*be40*/  BSYNC.RECONVERGENT B0 ;  /* 0x0000000000007941 */ /* 0x000fea0003800200 */
.L_x_157:
[----:B------:R-:W3:Y:S01]  /*be50*/  S2UR UR5, SR_CgaCtaId ;  /* 0x00000000000579c3 */ /* 0x000ee20000008800 */
[----:B------:R-:W-:Y:S01]  /*be60*/  ULEA UR4, UR50, UR49, 0x3 ;  /* 0x0000003132047291 */ /* 0x000fe2000f8e18ff */
[----:B------:R-:W-:-:S04]  /*be70*/  DEPBAR.LE SB0, 0x0 ;  /* 0x000080000000791a */ /* 0x000fc80000000000 */
[----:B------:R-:W-:-:S04]  /*be80*/  UIADD3 UR4, UPT, UPT, UR4, 0x80, URZ ;  /* 0x0000008004047890 */ /* 0x000fc8000fffe0ff */
[----:B---3--:R-:W-:-:S09]  /*be90*/  UPRMT UR4, UR5, 0x654, UR4 ;  /* 0x0000065405047896 */ /* 0x008fd20008000004 */
[----:B------:R-:W-:Y:S01]  /*bea0*/  SYNCS.ARRIVE.TRANS64.RED.A1T0 RZ, [UR4], RZ ;  /* 0x000000ffffff79a7 */ /* 0x000fe20008100404 */
[----:B------:R-:W-:Y:S05]  /*beb0*/  EXIT ;  /* 0x000000000000794d */ /* 0x000fea0003800000 */
.L_x_19:
[----:B------:R-:W-:Y:S07]  /*bec0*/  MOV R0, UR33 ;  /* 0x0000002100007c02 */ /* 0x000fee0008000f00 */
.L_x_161:
[----:B--2---:R2:W4:Y:S02]  /*bed0*/  SYNCS.PHASECHK.TRANS64.TRYWAIT P0, [R0+URZ+0x30], R5 ;  /* 0x00003005000075a7 */ /* 0x00452400080011ff */
[----:B----4-:R-:W-:Y:S05]  /*bee0*/  @!P0 NANOSLEEP.SYNCS 0x989680 ;  /* 0x009896800000895d */ /* 0x010fea0003900000 */
[----:B------:R-:W4:Y:S02]  /*bef0*/  @!P0 SYNCS.PHASECHK.TRANS64 P0, [R0+URZ+0x30], R5 ;  /* 0x00003005000085a7 */ /* 0x000f2400080010ff */
[----:B----4-:R-:W-:Y:S05]  /*bf00*/  @!P0 BRA `(.L_x_161) ;  /* 0xfffffffc00f08947 */ /* 0x010fea000383ffff */
[----:B------:R-:W-:Y:S05]  /*bf10*/  BRA `(.L_x_18) ;  /* 0xffffff5800787947 */ /* 0x000fea000383ffff */
.L_x_25:
[----:B------:R-:W-:Y:S07]  /*bf20*/  MOV R0, UR9 ;  /* 0x0000000900007c02 */ /* 0x000fee0008000f00 */
.L_x_162:
[----:B--2---:R2:W3:Y:S02]  /*bf30*/  SYNCS.PHASECHK.TRANS64.TRYWAIT P0, [R0+URZ+0x30], R5 ;  /* 0x00003005000075a7 */ /* 0x0044e400080011ff */
[----:B---3--:R-:W-:Y:S05]  /*bf40*/  @!P0 NANOSLEEP.SYNCS 0x989680 ;  /* 0x009896800000895d */ /* 0x008fea0003900000 */
[----:B------:R-:W3:Y:S02]  /*bf50*/  @!P0 SYNCS.PHASECHK.TRANS64 P0, [R0+URZ+0x30], R5 ;  /* 0x00003005000085a7 */ /* 0x000ee400080010ff */
[----:B---3--:R-:W-:Y:S05]  /*bf60*/  @!P0 BRA `(.L_x_162) ;  /* 0xfffffffc00f08947 */ /* 0x008fea000383ffff */
[----:B------:R-:W-:Y:S05]  /*bf70*/  BRA `(.L_x_24) ;  /* 0xffffff6000647947 */ /* 0x000fea000383ffff */
.L_x_29:
[----:B-1----:R-:W-:-:S07]  /*bf80*/  MOV R0, UR59 ;  /* 0x0000003b00007c02 */ /* 0x002fce0008000f00 */
.L_x_163:
[----:B-1----:R1:W2:Y:S02]  /*bf90*/  SYNCS.PHASECHK.TRANS64.TRYWAIT P0, [R0+URZ+0xb0], R4 ;  /* 0x0000b004000075a7 */ /* 0x0022a400080011ff */
[----:B--2---:R-:W-:Y:S05]  /*bfa0*/  @!P0 NANOSLEEP.SYNCS 0x989680 ;  /* 0x009896800000895d */ /* 0x004fea0003900000 */
[----:B------:R-:W2:Y:S02]  /*bfb0*/  @!P0 SYNCS.PHASECHK.TRANS64 P0, [R0+URZ+0xb0], R4 ;  /* 0x0000b004000085a7 */ /* 0x000ea400080010ff */
[----:B--2---:R-:W-:Y:S05]  /*bfc0*/  @!P0 BRA `(.L_x_163) ;  /* 0xfffffffc00f08947 */ /* 0x004fea000383ffff */
[----:B------:R-:W-:Y:S05]  /*bfd0*/  BRA `(.L_x_164) ;  /* 0xffffff6400947947 */ /* 0x000fea000383ffff */
.L_x_33:
[----:B------:R-:W-:-:S07]  /*bfe0*/  MOV R0, UR4 ;  /* 0x0000000400007c02 */ /* 0x000fce0008000f00 */
.L_x_165:
[----:B-1----:R1:W2:Y:S02]  /*bff0*/  SYNCS.PHASECHK.TRANS64.TRYWAIT P0, [R0+URZ], R2 ;  /* 0x00000002000075a7 */ /* 0x0022a400080011ff */
[----:B--2---:R-:W-:Y:S05]  /*c000*/  @!P0 NANOSLEEP.SYNCS 0x989680 ;  /* 0x009896800000895d */ /* 0x004fea0003900000 */
[----:B------:R-:W2:Y:S02]  /*c010*/  @!P0 SYNCS.PHASECHK.TRANS64 P0, [R0+URZ], R2 ;  /* 0x00000002000085a7 */ /* 0x000ea400080010ff */
[----:B--2---:R-:W-:Y:S05]  /*c020*/  @!P0 BRA `(.L_x_165) ;  /* 0xfffffffc00f08947 */ /* 0x004fea000383ffff */
[----:B------:R-:W-:Y:S05]  /*c030*/  BRA `(.L_x_166) ;  /* 0xffffff6c002c7947 */ /* 0x000fea000383ffff */
.L_x_34:
[----:B------:R-:W-:-:S07]  /*c040*/  MOV R0, UR5 ;  /* 0x0000000500007c02 */ /* 0x000fce0008000f00 */
.L_x_167:
[----:B-1----:R1:W2:Y:S02]  /*c050*/  SYNCS.PHASECHK.TRANS64.TRYWAIT P0, [R0+URZ], R2 ;  /* 0x00000002000075a7 */ /* 0x0022a400080011ff */
[----:B--2---:R-:W-:Y:S05]  /*c060*/  @!P0 NANOSLEEP.SYNCS 0x989680 ;  /* 0x009896800000895d */ /* 0x004fea0003900000 */
[----:B------:R-:W2:Y:S02]  /*c070*/  @!P0 SYNCS.PHASECHK.TRANS64 P0, [R0+URZ], R2 ;  /* 0x00000002000085a7 */ /* 0x000ea400080010ff */
[----:B--2---:R-:W-:Y:S05]  /*c080*/  @!P0 BRA `(.L_x_167) ;  /* 0xfffffffc00f08947 */ /* 0x004fea000383ffff */
[----:B------:R-:W-:Y:S05]  /*c090*/  BRA `(.L_x_168) ;  /* 0xffffff6c003c7947 */ /* 0x000fea000383ffff */
.L_x_35:
[----:B------:R-:W-:-:S07]  /*c0a0*/  MOV R0, UR5 ;  /* 0x0000000500007c02 */ /* 0x000fce0008000f00 */
.L_x_169:
[----:B-1----:R1:W2:Y:S02]  /*c0b0*/  SYNCS.PHASECHK.TRANS64.TRYWAIT P0, [R0+URZ], R2 ;  /* 0x00000002000075a7 */ /* 0x0022a400080011ff */
[----:B--2---:R-:W-:Y:S05]  /*c0c0*/  @!P0 NANOSLEEP.SYNCS 0x989680 ;  /* 0x009896800000895d */ /* 0x004fea0003900000 */
[----:B------:R-:W2:Y:S02]  /*c0d0*/  @!P0 SYNCS.PHASECHK.TRANS64 P0, [R0+URZ], R2 ;  /* 0x00000002000085a7 */ /* 0x000ea400080010ff */
[----:B--2---:R-:W-:Y:S05]  /*c0e0*/  @!P0 BRA `(.L_x_169) ;  /* 0xfffffffc00f08947 */ /* 0x004fea000383ffff */
[----:B------:R-:W-:Y:S05]  /*c0f0*/  BRA `(.L_x_170) ;  /* 0xffffff6c004c7947 */ /* 0x000fea000383ffff */
.L_x_36:
[----:B------:R-:W-:-:S07]  /*c100*/  MOV R0, UR5 ;  /* 0x0000000500007c02 */ /* 0x000fce0008000f00 */
.L_x_171:
[----:B-1----:R1:W2:Y:S02]  /*c110*/  SYNCS.PHASECHK.TRANS64.TRYWAIT P0, [R0+URZ], R2 ;  /* 0x00000002000075a7 */ /* 0x0022a400080011ff */
[----:B--2---:R-:W-:Y:S05]  /*c120*/  @!P0 NANOSLEEP.SYNCS 0x989680 ;  /* 0x009896800000895d */ /* 0x004fea0003900000 */
[----:B------:R-:W2:Y:S02]  /*c130*/  @!P0 SYNCS.PHASECHK.TRANS64 P0, [R0+URZ], R2 ;  /* 0x00000002000085a7 */ /* 0x000ea400080010ff */
[----:B--2---:R-:W-:Y:S05]  /*c140*/  @!P0 BRA `(.L_x_171) ;  /* 0xfffffffc00f08947 */ /* 0x004fea000383ffff */
[----:B------:R-:W-:Y:S05]  /*c150*/  BRA `(.L_x_172) ;  /* 0xffffff6c005c7947 */ /* 0x000fea000383ffff */
.L_x_37:
[----:B------:R-:W-:-:S07]  /*c160*/  MOV R0, UR5 ;  /* 0x0000000500007c02 */ /* 0x000fce0008000f00 */
.L_x_173:
[----:B-1----:R1:W2:Y:S02]  /*c170*/  SYNCS.PHASECHK.TRANS64.TRYWAIT P0, [R0+URZ], R2 ;  /* 0x00000002000075a7 */ /* 0x0022a400080011ff */
[----:B--2---:R-:W-:Y:S05]  /*c180*/  @!P0 NANOSLEEP.SYNCS 0x989680 ;  /* 0x009896800000895d */ /* 0x004fea0003900000 */
[----:B------:R-:W2:Y:S02]  /*c190*/  @!P0 SYNCS.PHASECHK.TRANS64 P0, [R0+URZ], R2 ;  /* 0x00000002000085a7 */ /* 0x000ea400080010ff */
[----:B--2---:R-:W-:Y:S05]  /*c1a0*/  @!P0 BRA `(.L_x_173) ;  /* 0xfffffffc00f08947 */ /* 0x004fea000383ffff */
[----:B------:R-:W-:Y:S05]  /*c1b0*/  BRA `(.L_x_174) ;  /* 0xffffff6c006c7947 */ /* 0x000fea000383ffff */
.L_x_40:
[----:B------:R-:W-:-:S07]  /*c1c0*/  MOV R4, UR4 ;  /* 0x0000000400047c02 */ /* 0x000fce0008000f00 */
.L_x_175:
[----:B--2---:R2:W3:Y:S02]  /*c1d0*/  SYNCS.PHASECHK.TRANS64.TRYWAIT P1, [R4+URZ+0xb8], R6 ;  /* 0x0000b806040075a7 */ /* 0x0044e400080211ff */
[----:B---3--:R-:W-:Y:S05]  /*c1e0*/  @!P1 NANOSLEEP.SYNCS 0x989680 ;  /* 0x009896800000995d */ /* 0x008fea0003900000 */
[----:B------:R-:W3:Y:S02]  /*c1f0*/  @!P1 SYNCS.PHASECHK.TRANS64 P1, [R4+URZ+0xb8], R6 ;  /* 0x0000b806040095a7 */ /* 0x000ee400080210ff */
[----:B---3--:R-:W-:Y:S05]  /*c200*/  @!P1 BRA `(.L_x_175) ;  /* 0xfffffffc00f09947 */ /* 0x008fea000383ffff */
[----:B------:R-:W-:Y:S05]  /*c210*/  BRA `(.L_x_176) ;  /* 0xffffff6c00dc7947 */ /* 0x000fea000383ffff */
.L_x_41:
[----:B--2---:R-:W-:-:S07]  /*c220*/  MOV R4, UR4 ;  /* 0x0000000400047c02 */ /* 0x004fce0008000f00 */
.L_x_177:
[----:B--2---:R2:W3:Y:S02]  /*c230*/  SYNCS.PHASECHK.TRANS64.TRYWAIT P1, [R4+URZ+0xb0], R5 ;  /* 0x0000b005040075a7 */ /* 0x0044e400080211ff */
[----:B---3--:R-:W-:Y:S05]  /*c240*/  @!P1 NANOSLEEP.SYNCS 0x989680 ;  /* 0x009896800000995d */ /* 0x008fea0003900000 */
[----:B------:R-:W3:Y:S02]  /*c250*/  @!P1 SYNCS.PHASECHK.TRANS64 P1, [R4+URZ+0xb0], R5 ;  /* 0x0000b005040095a7 */ /* 0x000ee400080210ff */
[----:B---3--:R-:W-:Y:S05]  /*c260*/  @!P1 BRA `(.L_x_177) ;  /* 0xfffffffc00f09947 */ /* 0x008fea000383ffff */
[----:B------:R-:W-:Y:S05]  /*c270*/  BRA `(.L_x_178) ;  /* 0xffffff6c00e47947 */ /* 0x000fea000383ffff */
.L_x_49:
[----:B------:R-:W-:-:S07]  /*c280*/  MOV R0, UR20 ;  /* 0x0000001400007c02 */ /* 0x000fce0008000f00 */
.L_x_179:
[----:B-1----:R1:W2:Y:S02]  /*c290*/  SYNCS.PHASECHK.TRANS64.TRYWAIT P0, [R0+URZ+0xb0], R4 ;  /* 0x0000b004000075a7 */ /* 0x0022a400080011ff */
[----:B--2---:R-:W-:Y:S05]  /*c2a0*/  @!P0 NANOSLEEP.SYNCS 0x989680 ;  /* 0x009896800000895d */ /* 0x004fea0003900000 */
[----:B------:R-:W2:Y:S02]  /*c2b0*/  @!P0 SYNCS.PHASECHK.TRANS64 P0, [R0+URZ+0xb0], R4 ;  /* 0x0000b004000085a7 */ /* 0x000ea400080010ff */
[----:B--2---:R-:W-:Y:S05]  /*c2c0*/  @!P0 BRA `(.L_x_179) ;  /* 0xfffffffc00f08947 */ /* 0x004fea000383ffff */
[----:B------:R-:W-:Y:S05]  /*c2d0*/  BRA `(.L_x_180) ;  /* 0xffffff7400707947 */ /* 0x000fea000383ffff */
.L_x_50:
[----:B------:R-:W-:-:S07]  /*c2e0*/  MOV R4, UR24 ;  /* 0x0000001800047c02 */ /* 0x000fce0008000f00 */
.L_x_181:
[----:B-1----:R1:W2:Y:S02]  /*c2f0*/  SYNCS.PHASECHK.TRANS64.TRYWAIT P0, [R4+URZ+0xd0], R0 ;  /* 0x0000d000040075a7 */ /* 0x0022a400080011ff */
[----:B--2---:R-:W-:Y:S05]  /*c300*/  @!P0 NANOSLEEP.SYNCS 0x989680 ;  /* 0x009896800000895d */ /* 0x004fea0003900000 */
[----:B------:R-:W2:Y:S02]  /*c310*/  @!P0 SYNCS.PHASECHK.TRANS64 P0, [R4+URZ+0xd0], R0 ;  /* 0x0000d000040085a7 */ /* 0x000ea400080010ff */
[----:B--2---:R-:W-:Y:S05]  /*c320*/  @!P0 BRA `(.L_x_181) ;  /* 0xfffffffc00f08947 */ /* 0x004fea000383ffff */
[----:B------:R-:W-:Y:S05]  /*c330*/  BRA `(.L_x_182) ;  /* 0xffffff74008c7947 */ /* 0x000fea000383ffff */
.L_x_53:
[----:B-1----:R-:W-:Y:S07]  /*c340*/  MOV R0, UR18 ;  /* 0x0000001200007c02 */ /* 0x002fee0008000f00 */
.L_x_183:
[----:B-1----:R1:W2:Y:S02]  /*c350*/  SYNCS.PHASECHK.TRANS64.TRYWAIT P0, [R0+URZ], R5 ;  /* 0x00000005000075a7 */ /* 0x0022a400080011ff */
[----:B--2---:R-:W-:Y:S05]  /*c360*/  @!P0 NANOSLEEP.SYNCS 0x989680 ;  /* 0x009896800000895d */ /* 0x004fea0003900000 */
[----:B------:R-:W2:Y:S02]  /*c370*/  @!P0 SYNCS.PHASECHK.TRANS64 P0, [R0+URZ], R5 ;  /* 0x00000005000085a7 */ /* 0x000ea400080010ff */
[----:B--2---:R-:W-:Y:S05]  /*c380*/  @!P0 BRA `(.L_x_183) ;  /* 0xfffffffc00f08947 */ /* 0x004fea000383ffff */
[----:B------:R-:W-:Y:S05]  /*c390*/  BRA `(.L_x_52) ;  /* 0xffffff7400b07947 */ /* 0x000fea000383ffff */
.L_x_56:
[----:B------:R-:W-:-:S07]  /*c3a0*/  MOV R0, UR4 ;  /* 0x0000000400007c02 */ /* 0x000fce0008000f00 */
.L_x_184:
[----:B-1----:R1:W3:Y:S02]  /*c3b0*/  SYNCS.PHASECHK.TRANS64.TRYWAIT P0, [R0+URZ], R2 ;  /* 0x00000002000075a7 */ /* 0x0022e400080011ff */
[----:B---3--:R-:W-:Y:S05]  /*c3c0*/  @!P0 NANOSLEEP.SYNCS 0x989680 ;  /* 0x009896800000895d */ /* 0x008fea0003900000 */
[----:B------:R-:W3:Y:S02]  /*c3d0*/  @!P0 SYNCS.PHASECHK.TRANS64 P0, [R0+URZ], R2 ;  /* 0x00000002000085a7 */ /* 0x000ee400080010ff */
[----:B---3--:R-:W-:Y:S05]  /*c3e0*/  @!P0 BRA `(.L_x_184) ;  /* 0xfffffffc00f08947 */ /* 0x008fea000383ffff */
[----:B------:R-:W-:Y:S05]  /*c3f0*/  BRA `(.L_x_185) ;  /* 0xffffff7800b07947 */ /* 0x000fea000383ffff */
.L_x_57:
[----:B------:R-:W-:-:S07]  /*c400*/  MOV R0, UR4 ;  /* 0x0000000400007c02 */ /* 0x000fce0008000f00 */
.L_x_186:
[----:B-1----:R1:W2:Y:S02]  /*c410*/  SYNCS.PHASECHK.TRANS64.TRYWAIT P0, [R0+URZ], R2 ;  /* 0x00000002000075a7 */ /* 0x0022a400080011ff */
[----:B--2---:R-:W-:Y:S05]  /*c420*/  @!P0 NANOSLEEP.SYNCS 0x989680 ;  /* 0x009896800000895d */ /* 0x004fea0003900000 */
[----:B------:R-:W2:Y:S02]  /*c430*/  @!P0 SYNCS.PHASECHK.TRANS64 P0, [R0+URZ], R2 ;  /* 0x00000002000085a7 */ /* 0x000ea400080010ff */
[----:B--2---:R-:W-:Y:S05]  /*c440*/  @!P0 BRA `(.L_x_186) ;  /* 0xfffffffc00f08947 */ /* 0x004fea000383ffff */
[----:B------:R-:W-:Y:S05]  /*c450*/  BRA `(.L_x_187) ;  /* 0xffffff7800bc7947 */ /* 0x000fea000383ffff */
.L_x_62:
[----:B------:R-:W-:Y:S07]  /*c460*/  MOV R0, UR42 ;  /* 0x0000002a00007c02 */ /* 0x000fee0008000f00 */
.L_x_188:
[----:B-1----:R1:W2:Y:S02]  /*c470*/  SYNCS.PHASECHK.TRANS64.TRYWAIT P0, [R0+URZ+0xb0], R2 ;  /* 0x0000b002000075a7 */ /* 0x0022a400080011ff */
[----:B--2---:R-:W-:Y:S05]  /*c480*/  @!P0 NANOSLEEP.SYNCS 0x989680 ;  /* 0x009896800000895d */ /* 0x004fea0003900000 */
[----:B------:R-:W2:Y:S02]  /*c490*/  @!P0 SYNCS.PHASECHK.TRANS64 P0, [R0+URZ+0xb0], R2 ;  /* 0x0000b002000085a7 */ /* 0x000ea400080010ff */
[----:B--2---:R-:W-:Y:S05]  /*c4a0*/  @!P0 BRA `(.L_x_188) ;  /* 0xfffffffc00f08947 */ /* 0x004fea000383ffff */
[----:B------:R-:W-:Y:S05]  /*c4b0*/  BRA `(.L_x_189) ;  /* 0xffffff8000147947 */ /* 0x000fea000383ffff */
.L_x_65:
[----:B------:R-:W-:Y:S07]  /*c4c0*/  MOV R0, UR42 ;  /* 0x0000002a00007c02 */ /* 0x000fee0008000f00 */
.L_x_190:
[----:B-1----:R1:W2:Y:S02]  /*c4d0*/  SYNCS.PHASECHK.TRANS64.TRYWAIT P2, [R0+URZ+0xa8], R2 ;  /* 0x0000a802000075a7 */ /* 0x0022a400080411ff */
[----:B--2---:R-:W-:Y:S05]  /*c4e0*/  @!P2 NANOSLEEP.SYNCS 0x989680 ;  /* 0x009896800000a95d */ /* 0x004fea0003900000 */
[----:B------:R-:W2:Y:S02]  /*c4f0*/  @!P2 SYNCS.PHASECHK.TRANS64 P2, [R0+URZ+0xa8], R2 ;  /* 0x0000a8020000a5a7 */ /* 0x000ea400080410ff */
[----:B--2---:R-:W-:Y:S05]  /*c500*/  @!P2 BRA `(.L_x_190) ;  /* 0xfffffffc00f0a947 */ /* 0x004fea000383ffff */
[----:B------:R-:W-:Y:S05]  /*c510*/  BRA `(.L_x_64) ;  /* 0xffffff8400787947 */ /* 0x000fea000383ffff */
.L_x_68:
[----:B------:R-:W-:Y:S07]  /*c520*/  MOV R2, UR42 ;  /* 0x0000002a00027c02 */ /* 0x000fee0008000f00 */
.L_x_191:
[----:B-1----:R1:W2:Y:S02]  /*c530*/  SYNCS.PHASECHK.TRANS64.TRYWAIT P1, [R2+URZ+0x80], R9 ;  /* 0x00008009020075a7 */ /* 0x0022a400080211ff */
[----:B--2---:R-:W-:Y:S05]  /*c540*/  @!P1 NANOSLEEP.SYNCS 0x989680 ;  /* 0x009896800000995d */ /* 0x004fea0003900000 */
[----:B------:R-:W2:Y:S02]  /*c550*/  @!P1 SYNCS.PHASECHK.TRANS64 P1, [R2+URZ+0x80], R9 ;  /* 0x00008009020095a7 */ /* 0x000ea400080210ff */
[----:B--2---:R-:W-:Y:S05]  /*c560*/  @!P1 BRA `(.L_x_191) ;  /* 0xfffffffc00f09947 */ /* 0x004fea000383ffff */
[----:B------:R-:W-:Y:S05]  /*c570*/  BRA `(.L_x_192) ;  /* 0xffffff88002c7947 */ /* 0x000fea000383ffff */
.L_x_69:
[----:B------:R-:W-:Y:S07]  /*c580*/  MOV R2, UR42 ;  /* 0x0000002a00027c02 */ /* 0x000fee0008000f00 */
.L_x_193:
[----:B-1----:R1:W2:Y:S02]  /*c590*/  SYNCS.PHASECHK.TRANS64.TRYWAIT P1, [R2+URZ+0x88], R9 ;  /* 0x00008809020075a7 */ /* 0x0022a400080211ff */
[----:B--2---:R-:W-:Y:S05]  /*c5a0*/  @!P1 NANOSLEEP.SYNCS 0x989680 ;  /* 0x009896800000995d */ /* 0x004fea0003900000 */
[----:B------:R-:W2:Y:S02]  /*c5b0*/  @!P1 SYNCS.PHASECHK.TRANS64 P1, [R2+URZ+0x88], R9 ;  /* 0x00008809020095a7 */ /* 0x000ea400080210ff */
[----:B--2---:R-:W-:Y:S05]  /*c5c0*/  @!P1 BRA `(.L_x_193) ;  /* 0xfffffffc00f09947 */ /* 0x004fea000383ffff */
[----:B------:R-:W-:Y:S05]  /*c5d0*/  BRA `(.L_x_194) ;  /* 0xffffff8800747947 */ /* 0x000fea000383ffff */
.L_x_70:
[----:B------:R-:W-:Y:S07]  /*c5e0*/  MOV R2, UR42 ;  /* 0x0000002a00027c02 */ /* 0x000fee0008000f00 */
.L_x_195:
[----:B-1----:R1:W2:Y:S02]  /*c5f0*/  SYNCS.PHASECHK.TRANS64.TRYWAIT P1, [R2+URZ+0x90], R9 ;  /* 0x00009009020075a7 */ /* 0x0022a400080211ff */
[----:B--2---:R-:W-:Y:S05]  /*c600*/  @!P1 NANOSLEEP.SYNCS 0x989680 ;  /* 0x009896800000995d */ /* 0x004fea0003900000 */
[----:B------:R-:W2:Y:S02]  /*c610*/  @!P1 SYNCS.PHASECHK.TRANS64 P1, [R2+URZ+0x90], R9 ;  /* 0x00009009020095a7 */ /* 0x000ea400080210ff */
[----:B--2---:R-:W-:Y:S05]  /*c620*/  @!P1 BRA `(.L_x_195) ;  /* 0xfffffffc00f09947 */ /* 0x004fea000383ffff */
[----:B------:R-:W-:Y:S05]  /*c630*/  BRA `(.L_x_196) ;  /* 0xffffff8800c87947 */ /* 0x000fea000383ffff */
.L_x_71:
[----:B------:R-:W-:Y:S07]  /*c640*/  MOV R2, UR42 ;  /* 0x0000002a00027c02 */ /* 0x000fee0008000f00 */
.L_x_197:
[----:B-1----:R1:W2:Y:S02]  /*c650*/  SYNCS.PHASECHK.TRANS64.TRYWAIT P1, [R2+URZ+0x98], R9 ;  /* 0x00009809020075a7 */ /* 0x0022a400080211ff */
[----:B--2---:R-:W-:Y:S05]  /*c660*/  @!P1 NANOSLEEP.SYNCS 0x989680 ;  /* 0x009896800000995d */ /* 0x004fea0003900000 */
[----:B------:R-:W2:Y:S02]  /*c670*/  @!P1 SYNCS.PHASECHK.TRANS64 P1, [R2+URZ+0x98], R9 ;  /* 0x00009809020095a7 */ /* 0x000ea400080210ff */
[----:B--2---:R-:W-:Y:S05]  /*c680*/  @!P1 BRA `(.L_x_197) ;  /* 0xfffffffc00f09947 */ /* 0x004fea000383ffff */
[----:B------:R-:W-:Y:S05]  /*c690*/  BRA `(.L_x_198) ;  /* 0xffffff8c001c7947 */ /* 0x000fea000383ffff */
.L_x_72:
[----:B------:R-:W-:Y:S07]  /*c6a0*/  MOV R2, UR42 ;  /* 0x0000002a00027c02 */ /* 0x000fee0008000f00 */
.L_x_199:
[----:B-1----:R1:W2:Y:S02]  /*c6b0*/  SYNCS.PHASECHK.TRANS64.TRYWAIT P1, [R2+URZ+0x80], R8 ;  /* 0x00008008020075a7 */ /* 0x0022a400080211ff */
[----:B--2---:R-:W-:Y:S05]  /*c6c0*/  @!P1 NANOSLEEP.SYNCS 0x989680 ;  /* 0x009896800000995d */ /* 0x004fea0003900000 */
[----:B------:R-:W2:Y:S02]  /*c6d0*/  @!P1 SYNCS.PHASECHK.TRANS64 P1, [R2+URZ+0x80], R8 ;  /* 0x00008008020095a7 */ /* 0x000ea400080210ff */
[----:B--2---:R-:W-:Y:S05]  /*c6e0*/  @!P1 BRA `(.L_x_199) ;  /* 0xfffffffc00f09947 */ /* 0x004fea000383ffff */
[----:B------:R-:W-:Y:S05]  /*c6f0*/  BRA `(.L_x_200) ;  /* 0xffffff8c00747947 */ /* 0x000fea000383ffff */
.L_x_73:
[----:B------:R-:W-:Y:S07]  /*c700*/  MOV R2, UR42 ;  /* 0x0000002a00027c02 */ /* 0x000fee0008000f00 */
.L_x_201:
[----:B-1----:R1:W2:Y:S02]  /*c710*/  SYNCS.PHASECHK.TRANS64.TRYWAIT P1, [R2+URZ+0x88], R8 ;  /* 0x00008808020075a7 */ /* 0x0022a400080211ff */
[----:B--2---:R-:W-:Y:S05]  /*c720*/  @!P1 NANOSLEEP.SYNCS 0x989680 ;  /* 0x009896800000995d */ /* 0x004fea0003900000 */
[----:B------:R-:W2:Y:S02]  /*c730*/  @!P1 SYNCS.PHASECHK.TRANS64 P1, [R2+URZ+0x88], R8 ;  /* 0x00008808020095a7 */ /* 0x000ea400080210ff */
[----:B--2---:R-:W-:Y:S05]  /*c740*/  @!P1 BRA `(.L_x_201) ;  /* 0xfffffffc00f09947 */ /* 0x004fea000383ffff */
[----:B------:R-:W-:Y:S05]  /*c750*/  BRA `(.L_x_202) ;  /* 0xffffff8c00bc7947 */ /* 0x000fea000383ffff */
.L_x_74:
[----:B------:R-:W-:Y:S07]  /*c760*/  MOV R2, UR42 ;  /* 0x0000002a00027c02 */ /* 0x000fee0008000f00 */
.L_x_203:
[----:B-1----:R1:W2:Y:S02]  /*c770*/  SYNCS.PHASECHK.TRANS64.TRYWAIT P1, [R2+URZ+0x90], R8 ;  /* 0x00009008020075a7 */ /* 0x0022a400080211ff */
[----:B--2---:R-:W-:Y:S05]  /*c780*/  @!P1 NANOSLEEP.SYNCS 0x989680 ;  /* 0x009896800000995d */ /* 0x004fea0003900000 */
[----:B------:R-:W2:Y:S02]  /*c790*/  @!P1 SYNCS.PHASECHK.TRANS64 P1, [R2+URZ+0x90], R8 ;  /* 0x00009008020095a7 */ /* 0x000ea400080210ff */
[----:B--2---:R-:W-:Y:S05]  /*c7a0*/  @!P1 BRA `(.L_x_203) ;  /* 0xfffffffc00f09947 */ /* 0x004fea000383ffff */
[----:B------:R-:W-:Y:S05]  /*c7b0*/  BRA `(.L_x_204) ;  /* 0xffffff9000047947 */ /* 0x000fea000383ffff */
.L_x_75:
[----:B------:R-:W-:Y:S07]  /*c7c0*/  MOV R0, UR42 ;  /* 0x0000002a00007c02 */ /* 0x000fee0008000f00 */
.L_x_205:
[----:B-1----:R1:W2:Y:S02]  /*c7d0*/  SYNCS.PHASECHK.TRANS64.TRYWAIT P0, [R0+URZ+0x98], R8 ;  /* 0x00009808000075a7 */ /* 0x0022a400080011ff */
[----:B--2---:R-:W-:Y:S05]  /*c7e0*/  @!P0 NANOSLEEP.SYNCS 0x989680 ;  /* 0x009896800000895d */ /* 0x004fea0003900000 */
[----:B------:R-:W2:Y:S02]  /*c7f0*/  @!P0 SYNCS.PHASECHK.TRANS64 P0, [R0+URZ+0x98], R8 ;  /* 0x00009808000085a7 */ /* 0x000ea400080010ff */
[----:B--2---:R-:W-:Y:S05]  /*c800*/  @!P0 BRA `(.L_x_205) ;  /* 0xfffffffc00f08947 */ /* 0x004fea000383ffff */
[----:B------:R-:W-:Y:S05]  /*c810*/  BRA `(.L_x_206) ;  /* 0xffffff90004c7947 */ /* 0x000fea000383ffff */
.L_x_77:
[----:B------:R-:W-:-:S07]  /*c820*/  MOV R0, UR42 ;  /* 0x0000002a00007c02 */ /* 0x000fce0008000f00 */
.L_x_207:
[----:B--2---:R2:W3:Y:S02]  /*c830*/  SYNCS.PHASECHK.TRANS64.TRYWAIT P0, [R0+URZ+0x80], R9 ;  /* 0x00008009000075a7 */ /* 0x0044e400080011ff */
[----:B---3--:R-:W-:Y:S05]  /*c840*/  @!P0 NANOSLEEP.SYNCS 0x989680 ;  /* 0x009896800000895d */ /* 0x008fea0003900000 */
[----:B------:R-:W3:Y:S02]  /*c850*/  @!P0 SYNCS.PHASECHK.TRANS64 P0, [R0+URZ+0x80], R9 ;  /* 0x00008009000085a7 */ /* 0x000ee400080010ff */
[----:B---3--:R-:W-:Y:S05]  /*c860*/  @!P0 BRA `(.L_x_207) ;  /* 0xfffffffc00f08947 */ /* 0x008fea000383ffff */
[----:B------:R-:W-:Y:S05]  /*c870*/  BRA `(.L_x_208) ;  /* 0xffffff9000a87947 */ /* 0x000fea000383ffff */
.L_x_78:
[----:B--2---:R-:W-:-:S07]  /*c880*/  MOV R0, UR42 ;  /* 0x0000002a00007c02 */ /* 0x004fce0008000f00 */
.L_x_209:
[----:B--2---:R2:W3:Y:S02]  /*c890*/  SYNCS.PHASECHK.TRANS64.TRYWAIT P0, [R0+URZ+0x88], R9 ;  /* 0x00008809000075a7 */ /* 0x0044e400080011ff */
[----:B---3--:R-:W-:Y:S05]  /*c8a0*/  @!P0 NANOSLEEP.SYNCS 0x989680 ;  /* 0x009896800000895d */ /* 0x008fea0003900000 */
[----:B------:R-:W3:Y:S02]  /*c8b0*/  @!P0 SYNCS.PHASECHK.TRANS64 P0, [R0+URZ+0x88], R9 ;  /* 0x00008809000085a7 */ /* 0x000ee400080010ff */
[----:B---3--:R-:W-:Y:S05]  /*c8c0*/  @!P0 BRA `(.L_x_209) ;  /* 0xfffffffc00f08947 */ /* 0x008fea000383ffff */
[----:B------:R-:W-:Y:S05]  /*c8d0*/  BRA `(.L_x_210) ;  /* 0xffffff9000987947 */ /* 0x000fea000383ffff */
.L_x_79:
[----:B------:R-:W-:-:S07]  /*c8e0*/  MOV R2, UR42 ;  /* 0x0000002a00027c02 */ /* 0x000fce0008000f00 */
.L_x_211:
[----:B--2---:R2:W3:Y:S02]  /*c8f0*/  SYNCS.PHASECHK.TRANS64.TRYWAIT P0, [R2+URZ+0x90], R9 ;  /* 0x00009009020075a7 */ /* 0x0044e400080011ff */
[----:B---3--:R-:W-:Y:S05]  /*c900*/  @!P0 NANOSLEEP.SYNCS 0x989680 ;  /* 0x009896800000895d */ /* 0x008fea0003900000 */
[----:B------:R-:W3:Y:S02]  /*c910*/  @!P0 SYNCS.PHASECHK.TRANS64 P0, [R2+URZ+0x90], R9 ;  /* 0x00009009020085a7 */ /* 0x000ee400080010ff */
[----:B---3--:R-:W-:Y:S05]  /*c920*/  @!P0 BRA `(.L_x_211) ;  /* 0xfffffffc00f08947 */ /* 0x008fea000383ffff */
[----:B------:R-:W-:Y:S05]  /*c930*/  BRA `(.L_x_212) ;  /* 0xffffff90008c7947 */ /* 0x000fea000383ffff */
.L_x_81:
[----:B------:R-:W-:Y:S07]  /*c940*/  MOV R0, UR49 ;  /* 0x0000003100007c02 */ /* 0x000fee0008000f00 */
.L_x_213:
[----:B-1----:R1:W2:Y:S02]  /*c950*/  SYNCS.PHASECHK.TRANS64.TRYWAIT P0, [R0+URZ+0xb0], R2 ;  /* 0x0000b002000075a7 */ /* 0x0022a400080011ff */
[----:B--2---:R-:W-:Y:S05]  /*c960*/  @!P0 NANOSLEEP.SYNCS 0x989680 ;  /* 0x009896800000895d */ /* 0x004fea0003900000 */
[----:B------:R-:W2:Y:S02]  /*c970*/  @!P0 SYNCS.PHASECHK.TRANS64 P0, [R0+URZ+0xb0], R2 ;  /* 0x0000b002000085a7 */ /* 0x000ea400080010ff */
[----:B--2---:R-:W-:Y:S05]  /*c980*/  @!P0 BRA `(.L_x_213) ;  /* 0xfffffffc00f08947 */ /* 0x004fea000383ffff */
[----:B------:R-:W-:Y:S05]  /*c990*/  BRA `(.L_x_214) ;  /* 0xffffff9400647947 */ /* 0x000fea000383ffff */
.L_x_92:
[----:B-1----:R-:W-:Y:S04]  /*c9a0*/  MOV R2, UR49 ;  /* 0x0000003100027c02 */ /* 0x002fe80008000f00 */
[----:B------:R1:W2:Y:S03]  /*c9b0*/  SYNCS.PHASECHK.TRANS64.TRYWAIT P1, [R2+URZ+0x60], R3 ;  /* 0x00006003020075a7 */ /* 0x0002a600080211ff */
[----:B--2---:R-:W-:Y:S05]  /*c9c0*/  @!P1 NANOSLEEP.SYNCS 0x989680 ;  /* 0x009896800000995d */ /* 0x004fea0003900000 */
[----:B------:R-:W2:Y:S02]  /*c9d0*/  @!P1 SYNCS.PHASECHK.TRANS64 P1, [R2+URZ+0x60], R3 ;  /* 0x00006003020095a7 */ /* 0x000ea400080210ff */
[----:B--2---:R-:W-:Y:S05]  /*c9e0*/  @!P1 BRA `(.L_x_92) ;  /* 0xfffffffc00ec9947 */ /* 0x004fea000383ffff */
[----:B------:R-:W-:Y:S05]  /*c9f0*/  BRA `(.L_x_91) ;  /* 0xffffffa400547947 */ /* 0x000fea000383ffff */
.L_x_94:
[----:B-1----:R1:W4:Y:S02]  /*ca00*/  SYNCS.PHASECHK.TRANS64.TRYWAIT P0, [R80+URZ+0xc0], R0 ;  /* 0x0000c000500075a7 */ /* 0x00232400080011ff */
[----:B----4-:R-:W-:Y:S05]  /*ca10*/  @!P0 NANOSLEEP.SYNCS 0x989680 ;  /* 0x009896800000895d */ /* 0x010fea0003900000 */
[----:B------:R-:W4:Y:S02]  /*ca20*/  @!P0 SYNCS.PHASECHK.TRANS64 P0, [R80+URZ+0xc0], R0 ;  /* 0x0000c000500085a7 */ /* 0x000f2400080010ff */
[----:B----4-:R-:W-:Y:S05]  /*ca30*/  @!P0 BRA `(.L_x_94) ;  /* 0xfffffffc00f08947 */ /* 0x010fea000383ffff */
[----:B------:R-:W-:Y:S05]  /*ca40*/  BRA `(.L_x_93) ;  /* 0xffffffa4007c7947 */ /* 0x000fea000383ffff */
.L_x_103:
[----:B-1----:R1:W3:Y:S02]  /*ca50*/  SYNCS.PHASECHK.TRANS64.TRYWAIT P0, [R2+URZ+0x60], R0 ;  /* 0x00006000020075a7 */ /* 0x0022e400080011ff */
[----:B---3--:R-:W-:Y:S05]  /*ca60*/  @!P0 NANOSLEEP.SYNCS 0x989680 ;  /* 0x009896800000895d */ /* 0x008fea0003900000 */
[----:B------:R-:W3:Y:S02]  /*ca70*/  @!P0 SYNCS.PHASECHK.TRANS64 P0, [R2+URZ+0x60], R0 ;  /* 0x00006000020085a7 */ /* 0x000ee400080010ff */
[----:B---3--:R-:W-:Y:S05]  /*ca80*/  @!P0 BRA `(.L_x_103) ;  /* 0xfffffffc00f08947 */ /* 0x008fea000383ffff */
[----:B------:R-:W-:Y:S05]  /*ca90*/  BRA `(.L_x_102) ;  /* 0xffffffac00a47947 */ /* 0x000fea000383ffff */
.L_x_111:
[----:B-1----:R1:W3:Y:S02]  /*caa0*/  SYNCS.PHASECHK.TRANS64.TRYWAIT P0, [R6+URZ+0x60], R5 ;  /* 0x00006005060075a7 */ /* 0x0022e400080011ff */
[----:B---3--:R-:W-:Y:S05]  /*cab0*/  @!P0 NANOSLEEP.SYNCS 0x989680 ;  /* 0x009896800000895d */ /* 0x008fea0003900000 */
[----:B------:R-:W3:Y:S02]  /*cac0*/  @!P0 SYNCS.PHASECHK.TRANS64 P0, [R6+URZ+0x60], R5 ;  /* 0x00006005060085a7 */ /* 0x000ee400080010ff */
[----:B---3--:R-:W-:Y:S05]  /*cad0*/  @!P0 BRA `(.L_x_111) ;  /* 0xfffffffc00f08947 */ /* 0x008fea000383ffff */
[----:B------:R-:W-:Y:S05]  /*cae0*/  BRA `(.L_x_110) ;  /* 0xffffffb400f07947 */ /* 0x000fea000383ffff */
.L_x_119:
[----:B-1----:R1:W3:Y:S02]  /*caf0*/  SYNCS.PHASECHK.TRANS64.TRYWAIT P0, [R0+URZ+0x60], R6 ;  /* 0x00006006000075a7 */ /* 0x0022e400080011ff */
[----:B---3--:R-:W-:Y:S05]  /*cb00*/  @!P0 NANOSLEEP.SYNCS 0x989680 ;  /* 0x009896800000895d */ /* 0x008fea0003900000 */
[----:B------:R-:W3:Y:S02]  /*cb10*/  @!P0 SYNCS.PHASECHK.TRANS64 P0, [R0+URZ+0x60], R6 ;  /* 0x00006006000085a7 */ /* 0x000ee400080010ff */
[----:B---3--:R-:W-:Y:S05]  /*cb20*/  @!P0 BRA `(.L_x_119) ;  /* 0xfffffffc00f08947 */ /* 0x008fea000383ffff */
[----:B------:R-:W-:Y:S05]  /*cb30*/  BRA `(.L_x_118) ;  /* 0xffffffc0003c7947 */ /* 0x000fea000383ffff */
.L_x_127:
[----:B-1----:R1:W4:Y:S02]  /*cb40*/  SYNCS.PHASECHK.TRANS64.TRYWAIT P0, [R6+URZ+0x60], R5 ;  /* 0x00006005060075a7 */ /* 0x00232400080011ff */
[----:B----4-:R-:W-:Y:S05]  /*cb50*/  @!P0 NANOSLEEP.SYNCS 0x989680 ;  /* 0x009896800000895d */ /* 0x010fea0003900000 */
[----:B------:R-:W4:Y:S02]  /*cb60*/  @!P0 SYNCS.PHASECHK.TRANS64 P0, [R6+URZ+0x60], R5 ;  /* 0x00006005060085a7 */ /* 0x000f2400080010ff */
[----:B----4-:R-:W-:Y:S05]  /*cb70*/  @!P0 BRA `(.L_x_127) ;  /* 0xfffffffc00f08947 */ /* 0x010fea000383ffff */
[----:B------:R-:W-:Y:S05]  /*cb80*/  BRA `(.L_x_126) ;  /* 0xffffffc800947947 */ /* 0x000fea000383ffff */
.L_x_135:
[----:B-1----:R1:W4:Y:S02]  /*cb90*/  SYNCS.PHASECHK.TRANS64.TRYWAIT P0, [R6+URZ+0x60], R5 ;  /* 0x00006005060075a7 */ /* 0x00232400080011ff */
[----:B----4-:R-:W-:Y:S05]  /*cba0*/  @!P0 NANOSLEEP.SYNCS 0x989680 ;  /* 0x009896800000895d */ /* 0x010fea0003900000 */
[----:B------:R-:W4:Y:S02]  /*cbb0*/  @!P0 SYNCS.PHASECHK.TRANS64 P0, [R6+URZ+0x60], R5 ;  /* 0x00006005060085a7 */ /* 0x000f2400080010ff */
[----:B----4-:R-:W-:Y:S05]  /*cbc0*/  @!P0 BRA `(.L_x_135) ;  /* 0xfffffffc00f08947 */ /* 0x010fea000383ffff */
[----:B------:R-:W-:Y:S05]  /*cbd0*/  BRA `(.L_x_134) ;  /* 0xffffffd000f87947 */ /* 0x000fea000383ffff */
.L_x_143:
[----:B-1----:R1:W4:Y:S02]  /*cbe0*/  SYNCS.PHASECHK.TRANS64.TRYWAIT P0, [R6+URZ+0x60], R5 ;  /* 0x00006005060075a7 */ /* 0x00232400080011ff */
[----:B----4-:R-:W-:Y:S05]  /*cbf0*/  @!P0 NANOSLEEP.SYNCS 0x989680 ;  /* 0x009896800000895d */ /* 0x010fea0003900000 */
[----:B------:R-:W4:Y:S02]  /*cc00*/  @!P0 SYNCS.PHASECHK.TRANS64 P0, [R6+URZ+0x60], R5 ;  /* 0x00006005060085a7 */ /* 0x000f2400080010ff */
[----:B----4-:R-:W-:Y:S05]  /*cc10*/  @!P0 BRA `(.L_x_143) ;  /* 0xfffffffc00f08947 */ /* 0x010fea000383ffff */
[----:B------:R-:W-:Y:S05]  /*cc20*/  BRA `(.L_x_142) ;  /* 0xffffffdc00547947 */ /* 0x000fea000383ffff */
.L_x_151:
[----:B-1----:R1:W3:Y:S02]  /*cc30*/  SYNCS.PHASECHK.TRANS64.TRYWAIT P0, [R0+URZ+0x60], R85 ;  /* 0x00006055000075a7 */ /* 0x0022e400080011ff */
[----:B---3--:R-:W-:Y:S05]  /*cc40*/  @!P0 NANOSLEEP.SYNCS 0x989680 ;  /* 0x009896800000895d */ /* 0x008fea0003900000 */
[----:B------:R-:W3:Y:S02]  /*cc50*/  @!P0 SYNCS.PHASECHK.TRANS64 P0, [R0+URZ+0x60], R85 ;  /* 0x00006055000085a7 */ /* 0x000ee400080010ff */
[----:B---3--:R-:W-:Y:S05]  /*cc60*/  @!P0 BRA `(.L_x_151) ;  /* 0xfffffffc00f08947 */ /* 0x008fea000383ffff */
[----:B------:R-:W-:Y:S05]  /*cc70*/  BRA `(.L_x_150) ;  /* 0xffffffe400b07947 */ /* 0x000fea000383ffff */
        .weak           $__internal_0_$__cuda_sm10x_tcgen05_guardrail_trap_col_being_dealloced_not_returned_by_alloc
        .type           $__internal_0_$__cuda_sm10x_tcgen05_guardrail_trap_col_being_dealloced_not_returned_by_alloc,@function
        .size           $__internal_0_$__cuda_sm10x_tcgen05_guardrail_trap_col_being_dealloced_not_returned_by_alloc,($__internal_1_$__cuda_sm10x_tcgen05_guardrail_trap_phase_invalid_during_alloc - $__internal_0_$__cuda_sm10x_tcgen05_guardrail_trap_col_being_dealloced_not_returned_by_alloc)
$__internal_0_$__cuda_sm10x_tcgen05_guardrail_trap_col_being_dealloced_not_returned_by_alloc:
[----:B------:R-:W-:Y:S05]  /*cc80*/  BPT.TRAP 0x1 ;  /* 0x000000040000795c */ /* 0x000fea0000300000 */
[----:B------:R-:W-:-:S04]  /*cc90*/  MOV R3, 0x0 ;  /* 0x0000000000037802 */ /* 0x000fc80000000f00 */
[----:B------:R-:W-:Y:S05]  /*cca0*/  RET.REL.NODEC R2 `(_ZN7cutlass13device_kernelINS_4conv6kernel13ConvUniversalINS1_16ConvProblemShapeILNS1_8OperatorE1ELi3EEENS1_10collective14CollectiveConvINS1_47MainloopSm100TmaUmmaWarpSpecializedImplicitGemmILS5_1ELi6ELi3ELi1ELi2EN4cute5tupleIJNSA_1CILi1EEESD_SD_EEEEENSB_IJNSC_ILi128EEESG_NSB_IJNSC_ILi32EEEEEEEEENS_10tfloat32_tESK_NSA_8TiledMMAINSA_8MMA_AtomIJNSA_17SM100_MMA_TF32_SSISK_SK_fLi128ELi128ELNSA_4UMMA5MajorE0ELSP_1ELNSO_7ScaleInE0ELSQ_0EEEEEENSA_6LayoutISE_NSB_IJNSC_ILi0EEESU_SU_EEEEENSB_IJNSA_10UnderscoreESX_SX_EEEEENS7_6detail27Sm100ImplicitGemmTileTraitsINSA_20SM90_TMA_LOAD_IM2COLENSA_14ComposedLayoutINSA_7SwizzleILi3ELi4ELi3EEENSA_18smem_ptr_flag_bitsILi32EEENST_INSB_IJNSC_ILi8EEESH_EEENSB_IJSH_SD_EEEEEEEvEENS11_INSA_13SM90_TMA_LOADENS13_INS14_ILi2ELi5ELi2EEES17_NST_INSB_IJSH_NSC_ILi4EEEEEENSB_IJSD_SH_EEEEEEEvEEEENS_8epilogue10collective18CollectiveEpilogueINS1N_23Sm100TmaWarpSpecializedILi4ELi2ELi16ELb1ELb0EEEJSJ_NSB_IJNST_ISG_SD_EENST_INSC_ILi16EEESD_EEEEESK_NSB_IJNSB_IJllllEEESD_SU_EEESK_S1X_NS1N_6fusion15FusionCallbacksIS1R_NS1Y_17LinearCombinationISK_fSK_fLNS_15FloatRoundStyleE2EEESJ_S1V_JEEENSA_5SM1004TMEM4LOAD26SM100_TMEM_LOAD_32dp32b16xES12_NS13_INS14_ILi2ELi4ELi3EEES17_NST_INSB_IJS18_S1T_EEENSB_IJS1T_SD_EEEEEEENSA_39AutoVectorizingCopyWithAssumedAlignmentILi128EEENSA_21SM90_TMA_STORE_IM2COLES2C_S2E_S2E_EEEvvEEEEvNT_6ParamsE) ;  /* 0xffffff3002d47950 */ /* 0x000fea0003c3ffff */
        .weak           $__internal_1_$__cuda_sm10x_tcgen05_guardrail_trap_phase_invalid_during_alloc
        .type           $__internal_1_$__cuda_sm10x_tcgen05_guardrail_trap_phase_invalid_during_alloc,@function
        .size           $__internal_1_$__cuda_sm10x_tcgen05_guardrail_trap_phase_invalid_during_alloc,($__internal_2_$__cuda_sm10x_tcgen05_guardrail_trap_unallocated_columns_being_dealloced - $__internal_1_$__cuda_sm10x_tcgen05_guardrail_trap_phase_invalid_during_alloc)
$__internal_1_$__cuda_sm10x_tcgen05_guardrail_trap_phase_invalid_during_alloc:
[----:B------:R-:W-:Y:S05]  /*ccb0*/  BPT.TRAP 0x1 ;  /* 0x000000040000795c */ /* 0x000fea0000300000 */
[----:B------:R-:W-:-:S04]  /*ccc0*/  HFMA2 R3, -RZ, RZ, 0, 0 ;  /* 0x00000000ff037431 */ /* 0x000fc800000001ff */
[----:B------:R-:W-:Y:S05]  /*ccd0*/  RET.REL.NODEC R2 `(_ZN7cutlass13device_kernelINS_4conv6kernel13ConvUniversalINS1_16ConvProblemShapeILNS1_8OperatorE1ELi3EEENS1_10collective14CollectiveConvINS1_47MainloopSm100TmaUmmaWarpSpecializedImplicitGemmILS5_1ELi6ELi3ELi1ELi2EN4cute5tupleIJNSA_1CILi1EEESD_SD_EEEEENSB_IJNSC_ILi128EEESG_NSB_IJNSC_ILi32EEEEEEEEENS_10tfloat32_tESK_NSA_8TiledMMAINSA_8MMA_AtomIJNSA_17SM100_MMA_TF32_SSISK_SK_fLi128ELi128ELNSA_4UMMA5MajorE0ELSP_1ELNSO_7ScaleInE0ELSQ_0EEEEEENSA_6LayoutISE_NSB_IJNSC_ILi0EEESU_SU_EEEEENSB_IJNSA_10UnderscoreESX_SX_EEEEENS7_6detail27Sm100ImplicitGemmTileTraitsINSA_20SM90_TMA_LOAD_IM2COLENSA_14ComposedLayoutINSA_7SwizzleILi3ELi4ELi3EEENSA_18smem_ptr_flag_bitsILi32EEENST_INSB_IJNSC_ILi8EEESH_EEENSB_IJSH_SD_EEEEEEEvEENS11_INSA_13SM90_TMA_LOADENS13_INS14_ILi2ELi5ELi2EEES17_NST_INSB_IJSH_NSC_ILi4EEEEEENSB_IJSD_SH_EEEEEEEvEEEENS_8epilogue10collective18CollectiveEpilogueINS1N_23Sm100TmaWarpSpecializedILi4ELi2ELi16ELb1ELb0EEEJSJ_NSB_IJNST_ISG_SD_EENST_INSC_ILi16EEESD_EEEEESK_NSB_IJNSB_IJllllEEESD_SU_EEESK_S1X_NS1N_6fusion15FusionCallbacksIS1R_NS1Y_17LinearCombinationISK_fSK_fLNS_15FloatRoundStyleE2EEESJ_S1V_JEEENSA_5SM1004TMEM4LOAD26SM100_TMEM_LOAD_32dp32b16xES12_NS13_INS14_ILi2ELi4ELi3EEES17_NST_INSB_IJS18_S1T_EEENSB_IJS1T_SD_EEEEEEENSA_39AutoVectorizingCopyWithAssumedAlignmentILi128EEENSA_21SM90_TMA_STORE_IM2COLES2C_S2E_S2E_EEEvvEEEEvNT_6ParamsE) ;  /* 0xffffff3002c87950 */ /* 0x000fea0003c3ffff */
        .weak           $__internal_2_$__cuda_sm10x_tcgen05_guardrail_trap_unallocated_columns_being_dealloced
        .type           $__internal_2_$__cuda_sm10x_tcgen05_guardrail_trap_unallocated_columns_being_dealloced,@function
        .size           $__internal_2_$__cuda_sm10x_tcgen05_guardrail_trap_unallocated_columns_being_dealloced,(.L_x_216 - $__internal_2_$__cuda_sm10x_tcgen05_guardrail_trap_unallocated_columns_being_dealloced)
$__internal_2_$__cuda_sm10x_tcgen05_guardrail_trap_unallocated_columns_being_dealloced:
[----:B------:R-:W-:Y:S05]  /*cce0*/  BPT.TRAP 0x1 ;  /* 0x000000040000795c */ /* 0x000fea0000300000 */
[----:B------:R-:W-:-:S04]  /*ccf0*/  MOV R3, 0x0 ;  /* 0x0000000000037802 */ /* 0x000fc80000000f00 */
[----:B------:R-:W-:Y:S05]  /*cd00*/  RET.REL.NODEC R2 `(_ZN7cutlass13device_kernelINS_4conv6kernel13ConvUniversalINS1_16ConvProblemShapeILNS1_8OperatorE1ELi3EEENS1_10collective14CollectiveConvINS1_47MainloopSm100TmaUmmaWarpSpecializedImplicitGemmILS5_1ELi6ELi3ELi1ELi2EN4cute5tupleIJNSA_1CILi1EEESD_SD_EEEEENSB_IJNSC_ILi128EEESG_NSB_IJNSC_ILi32EEEEEEEEENS_10tfloat32_tESK_NSA_8TiledMMAINSA_8MMA_AtomIJNSA_17SM100_MMA_TF32_SSISK_SK_fLi128ELi128ELNSA_4UMMA5MajorE0ELSP_1ELNSO_7ScaleInE0ELSQ_0EEEEEENSA_6LayoutISE_NSB_IJNSC_ILi0EEESU_SU_EEEEENSB_IJNSA_10UnderscoreESX_SX_EEEEENS7_6detail27Sm100ImplicitGemmTileTraitsINSA_20SM90_TMA_LOAD_IM2COLENSA_14ComposedLayoutINSA_7SwizzleILi3ELi4ELi3EEENSA_18smem_ptr_flag_bitsILi32EEENST_INSB_IJNSC_ILi8EEESH_EEENSB_IJSH_SD_EEEEEEEvEENS11_INSA_13SM90_TMA_LOADENS13_INS14_ILi2ELi5ELi2EEES17_NST_INSB_IJSH_NSC_ILi4EEEEEENSB_IJSD_SH_EEEEEEEvEEEENS_8epilogue10collective18CollectiveEpilogueINS1N_23Sm100TmaWarpSpecializedILi4ELi2ELi16ELb1ELb0EEEJSJ_NSB_IJNST_ISG_SD_EENST_INSC_ILi16EEESD_EEEEESK_NSB_IJNSB_IJllllEEESD_SU_EEESK_S1X_NS1N_6fusion15FusionCallbacksIS1R_NS1Y_17LinearCombinationISK_fSK_fLNS_15FloatRoundStyleE2EEESJ_S1V_JEEENSA_5SM1004TMEM4LOAD26SM100_TMEM_LOAD_32dp32b16xES12_NS13_INS14_ILi2ELi4ELi3EEES17_NST_INSB_IJS18_S1T_EEENSB_IJS1T_SD_EEEEEEENSA_39AutoVectorizingCopyWithAssumedAlignmentILi128EEENSA_21SM90_TMA_STORE_IM2COLES2C_S2E_S2E_EEEvvEEEEvNT_6ParamsE) ;  /* 0xffffff3002bc7950 */ /* 0x000fea0003c3ffff */
.L_x_215:
[----:B------:R-:W-:-:S00]  /*cd10*/  BRA `(.L_x_215) ;  /* 0xfffffffc00fc7947 */ /* 0x000fc0000383ffff */
[----:B------:R-:W-:-:S00]  /*cd20*/  NOP ;  /* 0x0000000000007918 */ /* 0x000fc00000000000 */
        /* <DEDUP_REMOVED lines=13> */
.L_x_216:


//--------------------- .nv.global.init           --------------------------
	.section	.nv.global.init,"aw",@progbits
.nv.global.init:
	.type		$str$29,@object
	.size		$str$29,($str$30 - $str$29)
$str$29:
        /*0000*/ 	.byte	0x28, 0x61, 0x64, 0x64, 0x72, 0x65, 0x73, 0x73, 0x20, 0x26, 0x20, 0x6d, 0x61, 0x73, 0x6b, 0x29
        /*0010*/ 	.byte	0x20, 0x3d, 0x3d, 0x20, 0x30, 0x00
	.type		$str$30,@object
	.size		$str$30,($str$28 - $str$30)
$str$30:
        /*0016*/ 	.byte	0x2f, 0x74, 0x6d, 0x70, 0x2f, 0x63, 0x75, 0x74, 0x6c, 0x61, 0x73, 0x73, 0x5f, 0x73, 0x77, 0x65
        /*0026*/ 	.byte	0x65, 0x70, 0x5f, 0x73, 0x72, 0x63, 0x2f, 0x69, 0x6e, 0x63, 0x6c, 0x75, 0x64, 0x65, 0x2f, 0x63
        /*0036*/ 	.byte	0x75, 0x74, 0x65, 0x2f, 0x70, 0x6f, 0x69, 0x6e, 0x74, 0x65, 0x72, 0x5f, 0x66, 0x6c, 0x61, 0x67
        /*0046*/ 	.byte	0x67, 0x65, 0x64, 0x2e, 0x68, 0x70, 0x70, 0x00
	.type		$str$28,@object
	.size		$str$28,($str$27 - $str$28)
$str$28:
        /*004e*/ 	.byte	0x2f, 0x74, 0x6d, 0x70, 0x2f, 0x63, 0x75, 0x74, 0x6c, 0x61, 0x73, 0x73, 0x5f, 0x73, 0x77, 0x65
        /*005e*/ 	.byte	0x65, 0x70, 0x5f, 0x73, 0x72, 0x63, 0x2f, 0x69, 0x6e, 0x63, 0x6c, 0x75, 0x64, 0x65, 0x2f, 0x63
        /*006e*/ 	.byte	0x75, 0x74, 0x65, 0x2f, 0x61, 0x74, 0x6f, 0x6d, 0x2f, 0x63, 0x6f, 0x70, 0x79, 0x5f, 0x74, 0x72
        /*007e*/ 	.byte	0x61, 0x69, 0x74, 0x73, 0x5f, 0x73, 0x6d, 0x31, 0x30, 0x30, 0x2e, 0x68, 0x70, 0x70, 0x00
	.type		$str$27,@object
	.size		$str$27,(__unnamed_1 - $str$27)
$str$27:
        /*008d*/ 	.byte	0x28, 0x28, 0x75, 0x69, 0x6e, 0x74, 0x33, 0x32, 0x5f, 0x74, 0x28, 0x74, 0x68, 0x72, 0x65, 0x61
        /*009d*/ 	.byte	0x64, 0x49, 0x64, 0x78, 0x2e, 0x78, 0x29, 0x20, 0x2f, 0x20, 0x33, 0x32, 0x29, 0x20, 0x25, 0x20
        /*00ad*/ 	.byte	0x34, 0x29, 0x20, 0x3d, 0x3d, 0x20, 0x28, 0x28, 0x28, 0x74, 0x6d, 0x65, 0x6d, 0x5f, 0x61, 0x64
        /*00bd*/ 	.byte	0x64, 0x72, 0x20, 0x3e, 0x3e, 0x20, 0x31, 0x36, 0x29, 0x20, 0x2f, 0x20, 0x33, 0x32, 0x29, 0x20
        /*00cd*/ 	.byte	0x25, 0x20, 0x34, 0x29, 0x00
	.type		__unnamed_1,@object
	.size		__unnamed_1,(__unnamed_2 - __unnamed_1)
__unnamed_1:
        /*00d2*/ 	.byte	0x61, 0x75, 0x74, 0x6f, 0x20, 0x63, 0x75, 0x74, 0x65, 0x3a, 0x3a, 0x61, 0x73, 0x5f, 0x70, 0x6f
        /* <DEDUP_REMOVED lines=24> */
        /*0262*/ 	.byte	0x32, 0x30, 0x34, 0x38, 0x3e, 0x3e, 0x3e, 0x3e, 0x5d, 0x00
	.type		__unnamed_2,@object
	.size		__unnamed_2,(.L_2 - __unnamed_2)
__unnamed_2:
        /* <DEDUP_REMOVED lines=42> */
        /*050c*/ 	.byte	0x3e, 0x5d, 0x00
.L_2:


//--------------------- .nv.shared._ZN7cutlass13device_kernelINS_4conv6kernel13ConvUniversalINS1_16ConvProblemShapeILNS1_8OperatorE1ELi3EEENS1_10collective14CollectiveConvINS1_47MainloopSm100TmaUmmaWarpSpecializedImplicitGemmILS5_1ELi6ELi3ELi1ELi2EN4cute5tupleIJNSA_1CILi1EEESD_SD_EEEEENSB_IJNSC_ILi128EEESG_NSB_IJNSC_ILi32EEEEEEEEENS_10tfloat32_tESK_NSA_8TiledMMAINSA_8MMA_AtomIJNSA_17SM100_MMA_TF32_SSISK_SK_fLi128ELi128ELNSA_4UMMA5MajorE0ELSP_1ELNSO_7ScaleInE0ELSQ_0EEEEEENSA_6LayoutISE_NSB_IJNSC_ILi0EEESU_SU_EEEEENSB_IJNSA_10UnderscoreESX_SX_EEEEENS7_6detail27Sm100ImplicitGemmTileTraitsINSA_20SM90_TMA_LOAD_IM2COLENSA_14ComposedLayoutINSA_7SwizzleILi3ELi4ELi3EEENSA_18smem_ptr_flag_bitsILi32EEENST_INSB_IJNSC_ILi8EEESH_EEENSB_IJSH_SD_EEEEEEEvEENS11_INSA_13SM90_TMA_LOADENS13_INS14_ILi2ELi5ELi2EEES17_NST_INSB_IJSH_NSC_ILi4EEEEEENSB_IJSD_SH_EEEEEEEvEEEENS_8epilogue10collective18CollectiveEpilogueINS1N_23Sm100TmaWarpSpecializedILi4ELi2ELi16ELb1ELb0EEEJSJ_NSB_IJNST_ISG_SD_EENST_INSC_ILi16EEESD_EEEEESK_NSB_IJNSB_IJllllEEESD_SU_EEESK_S1X_NS1N_6fusion15FusionCallbacksIS1R_NS1Y_17LinearCombinationISK_fSK_fLNS_15FloatRoundStyleE2EEESJ_S1V_JEEENSA_5SM1004TMEM4LOAD26SM100_TMEM_LOAD_32dp32b16xES12_NS13_INS14_ILi2ELi4ELi3EEES17_NST_INSB_IJS18_S1T_EEENSB_IJS1T_SD_EEEEEEENSA_39AutoVectorizingCopyWithAssumedAlignmentILi128EEENSA_21SM90_TMA_STORE_IM2COLES2C_S2E_S2E_EEEvvEEEEvNT_6ParamsE --------------------------
	.section	.nv.shared._ZN7cutlass13device_kernelINS_4conv6kernel13ConvUniversalINS1_16ConvProblemShapeILNS1_8OperatorE1ELi3EEENS1_10collective14CollectiveConvINS1_47MainloopSm100TmaUmmaWarpSpecializedImplicitGemmILS5_1ELi6ELi3ELi1ELi2EN4cute5tupleIJNSA_1CILi1EEESD_SD_EEEEENSB_IJNSC_ILi128EEESG_NSB_IJNSC_ILi32EEEEEEEEENS_10tfloat32_tESK_NSA_8TiledMMAINSA_8MMA_AtomIJNSA_17SM100_MMA_TF32_SSISK_SK_fLi128ELi128ELNSA_4UMMA5MajorE0ELSP_1ELNSO_7ScaleInE0ELSQ_0EEEEEENSA_6LayoutISE_NSB_IJNSC_ILi0EEESU_SU_EEEEENSB_IJNSA_10UnderscoreESX_SX_EEEEENS7_6detail27Sm100ImplicitGemmTileTraitsINSA_20SM90_TMA_LOAD_IM2COLENSA_14ComposedLayoutINSA_7SwizzleILi3ELi4ELi3EEENSA_18smem_ptr_flag_bitsILi32EEENST_INSB_IJNSC_ILi8EEESH_EEENSB_IJSH_SD_EEEEEEEvEENS11_INSA_13SM90_TMA_LOADENS13_INS14_ILi2ELi5ELi2EEES17_NST_INSB_IJSH_NSC_ILi4EEEEEENSB_IJSD_SH_EEEEEEEvEEEENS_8epilogue10collective18CollectiveEpilogueINS1N_23Sm100TmaWarpSpecializedILi4ELi2ELi16ELb1ELb0EEEJSJ_NSB_IJNST_ISG_SD_EENST_INSC_ILi16EEESD_EEEEESK_NSB_IJNSB_IJllllEEESD_SU_EEESK_S1X_NS1N_6fusion15FusionCallbacksIS1R_NS1Y_17LinearCombinationISK_fSK_fLNS_15FloatRoundStyleE2EEESJ_S1V_JEEENSA_5SM1004TMEM4LOAD26SM100_TMEM_LOAD_32dp32b16xES12_NS13_INS14_ILi2ELi4ELi3EEES17_NST_INSB_IJS18_S1T_EEENSB_IJS1T_SD_EEEEEEENSA_39AutoVectorizingCopyWithAssumedAlignmentILi128EEENSA_21SM90_TMA_STORE_IM2COLES2C_S2E_S2E_EEEvvEEEEvNT_6ParamsE,"aw",@nobits
	.sectionflags	@""
	.align	16
	.zero		1024


//--------------------- .nv.shared.reserved.0     --------------------------
	.section	.nv.shared.reserved.0,"aw",@nobits
	.weak		__nv_reservedSMEM_offset_0_alias
	.size		__nv_reservedSMEM_offset_0_alias, 0, 64
	.other		__nv_reservedSMEM_offset_0_alias,@"STO_CUDA_RESERVED_SHARED STV_DEFAULT"
__nv_reservedSMEM_offset_0_alias:
	.zero		0
.nv.shared.reserved.0:
	.zero		64
	.weak		__nv_reservedSMEM_tcgen05_partition
	.type		__nv_reservedSMEM_tcgen05_partition,@object
	.size		__nv_reservedSMEM_tcgen05_partition,(.L_0 - __nv_reservedSMEM_tcgen05_partition)
__nv_reservedSMEM_tcgen05_partition:
	.zero		32
.L_0:


//--------------------- .nv.global                --------------------------
	.section	.nv.global,"aw",@nobits
.nv.global:
	.type		_ZN39_INTERNAL_3b1b73a8_4_k_cu_85dbbb5e_37074cute1_E,@object
	.size		_ZN39_INTERNAL_3b1b73a8_4_k_cu_85dbbb5e_37074cute1_E,(_ZN39_INTERNAL_3b1b73a8_4_k_cu_85dbbb5e_37074cuda3std3__45__cpo6cbeginE - _ZN39_INTERNAL_3b1b73a8_4_k_cu_85dbbb5e_37074cute1_E)
_ZN39_INTERNAL_3b1b73a8_4_k_cu_85dbbb5e_37074cute1_E:
	.zero		1
	.type		_ZN39_INTERNAL_3b1b73a8_4_k_cu_85dbbb5e_37074cuda3std3__45__cpo6cbeginE,@object
	.size		_ZN39_INTERNAL_3b1b73a8_4_k_cu_85dbbb5e_37074cuda3std3__45__cpo6cbeginE,(_ZN39_INTERNAL_3b1b73a8_4_k_cu_85dbbb5e_37074cuda3std3__48in_placeE - _ZN39_INTERNAL_3b1b73a8_4_k_cu_85dbbb5e_37074cuda3std3__45__cpo6cbeginE)
_ZN39_INTERNAL_3b1b73a8_4_k_cu_85dbbb5e_37074cuda3std3__45__cpo6cbeginE:
	.zero		1
	.type		_ZN39_INTERNAL_3b1b73a8_4_k_cu_85dbbb5e_37074cuda3std3__48in_placeE,@object
	.size		_ZN39_INTERNAL_3b1b73a8_4_k_cu_85dbbb5e_37074cuda3std3__48in_placeE,(_ZN39_INTERNAL_3b1b73a8_4_k_cu_85dbbb5e_37074cuda3std6ranges3__45__cpo9iter_moveE - _ZN39_INTERNAL_3b1b73a8_4_k_cu_85dbbb5e_37074cuda3std3__48in_placeE)
_ZN39_INTERNAL_3b1b73a8_4_k_cu_85dbbb5e_37074cuda3std3__48in_placeE:
	.zero		1
	.type		_ZN39_INTERNAL_3b1b73a8_4_k_cu_85dbbb5e_37074cuda3std6ranges3__45__cpo9iter_moveE,@object
	.size		_ZN39_INTERNAL_3b1b73a8_4_k_cu_85dbbb5e_37074cuda3std6ranges3__45__cpo9iter_moveE,(_ZN39_INTERNAL_3b1b73a8_4_k_cu_85dbbb5e_37074cuda3std3__45__cpo5beginE - _ZN39_INTERNAL_3b1b73a8_4_k_cu_85dbbb5e_37074cuda3std6ranges3__45__cpo9iter_moveE)
_ZN39_INTERNAL_3b1b73a8_4_k_cu_85dbbb5e_37074cuda3std6ranges3__45__cpo9iter_moveE:
	.zero		1
	.type		_ZN39_INTERNAL_3b1b73a8_4_k_cu_85dbbb5e_37074cuda3std3__45__cpo5beginE,@object
	.size		_ZN39_INTERNAL_3b1b73a8_4_k_cu_85dbbb5e_37074cuda3std3__45__cpo5beginE,(_ZN39_INTERNAL_3b1b73a8_4_k_cu_85dbbb5e_37074cuda3std3__441_GLOBAL__N__3b1b73a8_4_k_cu_85dbbb5e_37076ignoreE - _ZN39_INTERNAL_3b1b73a8_4_k_cu_85dbbb5e_37074cuda3std3__45__cpo5beginE)
_ZN39_INTERNAL_3b1b73a8_4_k_cu_85dbbb5e_37074cuda3std3__45__cpo5beginE:
	.zero		1
	.type		_ZN39_INTERNAL_3b1b73a8_4_k_cu_85dbbb5e_37074cuda3std3__441_GLOBAL__N__3b1b73a8_4_k_cu_85dbbb5e_37076ignoreE,@object
	.size		_ZN39_INTERNAL_3b1b73a8_4_k_cu_85dbbb5e_37074cuda3std3__441_GLOBAL__N__3b1b73a8_4_k_cu_85dbbb5e_37076ignoreE,(_ZN39_INTERNAL_3b1b73a8_4_k_cu_85dbbb5e_37074cute7productE - _ZN39_INTERNAL_3b1b73a8_4_k_cu_85dbbb5e_37074cuda3std3__441_GLOBAL__N__3b1b73a8_4_k_cu_85dbbb5e_37076ignoreE)
_ZN39_INTERNAL_3b1b73a8_4_k_cu_85dbbb5e_37074cuda3std3__441_GLOBAL__N__3b1b73a8_4_k_cu_85dbbb5e_37076ignoreE:
	.zero		1
	.type		_ZN39_INTERNAL_3b1b73a8_4_k_cu_85dbbb5e_37074cute7productE,@object
	.size		_ZN39_INTERNAL_3b1b73a8_4_k_cu_85dbbb5e_37074cute7productE,(_ZN39_INTERNAL_3b1b73a8_4_k_cu_85dbbb5e_37074cuda3std3__45__cpo3endE - _ZN39_INTERNAL_3b1b73a8_4_k_cu_85dbbb5e_37074cute7productE)
_ZN39_INTERNAL_3b1b73a8_4_k_cu_85dbbb5e_37074cute7productE:
	.zero		1
	.type		_ZN39_INTERNAL_3b1b73a8_4_k_cu_85dbbb5e_37074cuda3std3__45__cpo3endE,@object
	.size		_ZN39_INTERNAL_3b1b73a8_4_k_cu_85dbbb5e_37074cuda3std3__45__cpo3endE,(_ZN39_INTERNAL_3b1b73a8_4_k_cu_85dbbb5e_37074cuda3std3__419piecewise_constructE - _ZN39_INTERNAL_3b1b73a8_4_k_cu_85dbbb5e_37074cuda3std3__45__cpo3endE)
_ZN39_INTERNAL_3b1b73a8_4_k_cu_85dbbb5e_37074cuda3std3__45__cpo3endE:
	.zero		1
	.type		_ZN39_INTERNAL_3b1b73a8_4_k_cu_85dbbb5e_37074cuda3std3__419piecewise_constructE,@object
	.size		_ZN39_INTERNAL_3b1b73a8_4_k_cu_85dbbb5e_37074cuda3std3__419piecewise_constructE,(_ZN39_INTERNAL_3b1b73a8_4_k_cu_85dbbb5e_37074cuda3std3__45__cpo4cendE - _ZN39_INTERNAL_3b1b73a8_4_k_cu_85dbbb5e_37074cuda3std3__419piecewise_constructE)
_ZN39_INTERNAL_3b1b73a8_4_k_cu_85dbbb5e_37074cuda3std3__419piecewise_constructE:
	.zero		1
	.type		_ZN39_INTERNAL_3b1b73a8_4_k_cu_85dbbb5e_37074cuda3std3__45__cpo4cendE,@object
	.size		_ZN39_INTERNAL_3b1b73a8_4_k_cu_85dbbb5e_37074cuda3std3__45__cpo4cendE,(_ZN39_INTERNAL_3b1b73a8_4_k_cu_85dbbb5e_37074cuda3std6ranges3__45__cpo4swapE - _ZN39_INTERNAL_3b1b73a8_4_k_cu_85dbbb5e_37074cuda3std3__45__cpo4cendE)
_ZN39_INTERNAL_3b1b73a8_4_k_cu_85dbbb5e_37074cuda3std3__45__cpo4cendE:
	.zero		1
	.type		_ZN39_INTERNAL_3b1b73a8_4_k_cu_85dbbb5e_37074cuda3std6ranges3__45__cpo4swapE,@object
	.size		_ZN39_INTERNAL_3b1b73a8_4_k_cu_85dbbb5e_37074cuda3std6ranges3__45__cpo4swapE,(.L_10 - _ZN39_INTERNAL_3b1b73a8_4_k_cu_85dbbb5e_37074cuda3std6ranges3__45__cpo4swapE)
_ZN39_INTERNAL_3b1b73a8_4_k_cu_85dbbb5e_37074cuda3std6ranges3__45__cpo4swapE:
	.zero		1
.L_10:


//--------------------- .nv.constant0._ZN7cutlass13device_kernelINS_4conv6kernel13ConvUniversalINS1_16ConvProblemShapeILNS1_8OperatorE1ELi3EEENS1_10collective14CollectiveConvINS1_47MainloopSm100TmaUmmaWarpSpecializedImplicitGemmILS5_1ELi6ELi3ELi1ELi2EN4cute5tupleIJNSA_1CILi1EEESD_SD_EEEEENSB_IJNSC_ILi128EEESG_NSB_IJNSC_ILi32EEEEEEEEENS_10tfloat32_tESK_NSA_8TiledMMAINSA_8MMA_AtomIJNSA_17SM100_MMA_TF32_SSISK_SK_fLi128ELi128ELNSA_4UMMA5MajorE0ELSP_1ELNSO_7ScaleInE0ELSQ_0EEEEEENSA_6LayoutISE_NSB_IJNSC_ILi0EEESU_SU_EEEEENSB_IJNSA_10UnderscoreESX_SX_EEEEENS7_6detail27Sm100ImplicitGemmTileTraitsINSA_20SM90_TMA_LOAD_IM2COLENSA_14ComposedLayoutINSA_7SwizzleILi3ELi4ELi3EEENSA_18smem_ptr_flag_bitsILi32EEENST_INSB_IJNSC_ILi8EEESH_EEENSB_IJSH_SD_EEEEEEEvEENS11_INSA_13SM90_TMA_LOADENS13_INS14_ILi2ELi5ELi2EEES17_NST_INSB_IJSH_NSC_ILi4EEEEEENSB_IJSD_SH_EEEEEEEvEEEENS_8epilogue10collective18CollectiveEpilogueINS1N_23Sm100TmaWarpSpecializedILi4ELi2ELi16ELb1ELb0EEEJSJ_NSB_IJNST_ISG_SD_EENST_INSC_ILi16EEESD_EEEEESK_NSB_IJNSB_IJllllEEESD_SU_EEESK_S1X_NS1N_6fusion15FusionCallbacksIS1R_NS1Y_17LinearCombinationISK_fSK_fLNS_15FloatRoundStyleE2EEESJ_S1V_JEEENSA_5SM1004TMEM4LOAD26SM100_TMEM_LOAD_32dp32b16xES12_NS13_INS14_ILi2ELi4ELi3EEES17_NST_INSB_IJS18_S1T_EEENSB_IJS1T_SD_EEEEEEENSA_39AutoVectorizingCopyWithAssumedAlignmentILi128EEENSA_21SM90_TMA_STORE_IM2COLES2C_S2E_S2E_EEEvvEEEEvNT_6ParamsE --------------------------
	.section	.nv.constant0._ZN7cutlass13device_kernelINS_4conv6kernel13ConvUniversalINS1_16ConvProblemShapeILNS1_8OperatorE1ELi3EEENS1_10collective14CollectiveConvINS1_47MainloopSm100TmaUmmaWarpSpecializedImplicitGemmILS5_1ELi6ELi3ELi1ELi2EN4cute5tupleIJNSA_1CILi1EEESD_SD_EEEEENSB_IJNSC_ILi128EEESG_NSB_IJNSC_ILi32EEEEEEEEENS_10tfloat32_tESK_NSA_8TiledMMAINSA_8MMA_AtomIJNSA_17SM100_MMA_TF32_SSISK_SK_fLi128ELi128ELNSA_4UMMA5MajorE0ELSP_1ELNSO_7ScaleInE0ELSQ_0EEEEEENSA_6LayoutISE_NSB_IJNSC_ILi0EEESU_SU_EEEEENSB_IJNSA_10UnderscoreESX_SX_EEEEENS7_6detail27Sm100ImplicitGemmTileTraitsINSA_20SM90_TMA_LOAD_IM2COLENSA_14ComposedLayoutINSA_7SwizzleILi3ELi4ELi3EEENSA_18smem_ptr_flag_bitsILi32EEENST_INSB_IJNSC_ILi8EEESH_EEENSB_IJSH_SD_EEEEEEEvEENS11_INSA_13SM90_TMA_LOADENS13_INS14_ILi2ELi5ELi2EEES17_NST_INSB_IJSH_NSC_ILi4EEEEEENSB_IJSD_SH_EEEEEEEvEEEENS_8epilogue10collective18CollectiveEpilogueINS1N_23Sm100TmaWarpSpecializedILi4ELi2ELi16ELb1ELb0EEEJSJ_NSB_IJNST_ISG_SD_EENST_INSC_ILi16EEESD_EEEEESK_NSB_IJNSB_IJllllEEESD_SU_EEESK_S1X_NS1N_6fusion15FusionCallbacksIS1R_NS1Y_17LinearCombinationISK_fSK_fLNS_15FloatRoundStyleE2EEESJ_S1V_JEEENSA_5SM1004TMEM4LOAD26SM100_TMEM_LOAD_32dp32b16xES12_NS13_INS14_ILi2ELi4ELi3EEES17_NST_INSB_IJS18_S1T_EEENSB_IJS1T_SD_EEEEEEENSA_39AutoVectorizingCopyWithAssumedAlignmentILi128EEENSA_21SM90_TMA_STORE_IM2COLES2C_S2E_S2E_EEEvvEEEEvNT_6ParamsE,"a",@progbits
	.sectionflags	@""
	.align	4
.nv.constant0._ZN7cutlass13device_kernelINS_4conv6kernel13ConvUniversalINS1_16ConvProblemShapeILNS1_8OperatorE1ELi3EEENS1_10collective14CollectiveConvINS1_47MainloopSm100TmaUmmaWarpSpecializedImplicitGemmILS5_1ELi6ELi3ELi1ELi2EN4cute5tupleIJNSA_1CILi1EEESD_SD_EEEEENSB_IJNSC_ILi128EEESG_NSB_IJNSC_ILi32EEEEEEEEENS_10tfloat32_tESK_NSA_8TiledMMAINSA_8MMA_AtomIJNSA_17SM100_MMA_TF32_SSISK_SK_fLi128ELi128ELNSA_4UMMA5MajorE0ELSP_1ELNSO_7ScaleInE0ELSQ_0EEEEEENSA_6LayoutISE_NSB_IJNSC_ILi0EEESU_SU_EEEEENSB_IJNSA_10UnderscoreESX_SX_EEEEENS7_6detail27Sm100ImplicitGemmTileTraitsINSA_20SM90_TMA_LOAD_IM2COLENSA_14ComposedLayoutINSA_7SwizzleILi3ELi4ELi3EEENSA_18smem_ptr_flag_bitsILi32EEENST_INSB_IJNSC_ILi8EEESH_EEENSB_IJSH_SD_EEEEEEEvEENS11_INSA_13SM90_TMA_LOADENS13_INS14_ILi2ELi5ELi2EEES17_NST_INSB_IJSH_NSC_ILi4EEEEEENSB_IJSD_SH_EEEEEEEvEEEENS_8epilogue10collective18CollectiveEpilogueINS1N_23Sm100TmaWarpSpecializedILi4ELi2ELi16ELb1ELb0EEEJSJ_NSB_IJNST_ISG_SD_EENST_INSC_ILi16EEESD_EEEEESK_NSB_IJNSB_IJllllEEESD_SU_EEESK_S1X_NS1N_6fusion15FusionCallbacksIS1R_NS1Y_17LinearCombinationISK_fSK_fLNS_15FloatRoundStyleE2EEESJ_S1V_JEEENSA_5SM1004TMEM4LOAD26SM100_TMEM_LOAD_32dp32b16xES12_NS13_INS14_ILi2ELi4ELi3EEES17_NST_INSB_IJS18_S1T_EEENSB_IJS1T_SD_EEEEEEENSA_39AutoVectorizingCopyWithAssumedAlignmentILi128EEENSA_21SM90_TMA_STORE_IM2COLES2C_S2E_S2E_EEEvvEEEEvNT_6ParamsE:
	.zero		3200


//--------------------- SYMBOLS --------------------------

	.type		.nv.reservedSmem.offset0,@object
	.size		.nv.reservedSmem.offset0,0x4
	.type		.nv.reservedSmem.cap,@object
	.size		.nv.reservedSmem.cap,0x4
	.type		__assertfail,@function
